//
// Generated by NVIDIA NVVM Compiler
//
// Compiler Build ID: CL-36424714
// Cuda compilation tools, release 13.0, V13.0.88
// Based on NVVM 20.0.0
//

.version 9.0
.target sm_100
.address_size 64

	// .globl	vanity_search
.const .align 8 .b8 RC[192] = {1, 0, 0, 0, 0, 0, 0, 0, 130, 128, 0, 0, 0, 0, 0, 0, 138, 128, 0, 0, 0, 0, 0, 128, 0, 128, 0, 128, 0, 0, 0, 128, 139, 128, 0, 0, 0, 0, 0, 0, 1, 0, 0, 128, 0, 0, 0, 0, 129, 128, 0, 128, 0, 0, 0, 128, 9, 128, 0, 0, 0, 0, 0, 128, 138, 0, 0, 0, 0, 0, 0, 0, 136, 0, 0, 0, 0, 0, 0, 0, 9, 128, 0, 128, 0, 0, 0, 0, 10, 0, 0, 128, 0, 0, 0, 0, 139, 128, 0, 128, 0, 0, 0, 0, 139, 0, 0, 0, 0, 0, 0, 128, 137, 128, 0, 0, 0, 0, 0, 128, 3, 128, 0, 0, 0, 0, 0, 128, 2, 128, 0, 0, 0, 0, 0, 128, 128, 0, 0, 0, 0, 0, 0, 128, 10, 128, 0, 0, 0, 0, 0, 0, 10, 0, 0, 128, 0, 0, 0, 128, 129, 128, 0, 128, 0, 0, 0, 128, 128, 128, 0, 0, 0, 0, 0, 128, 1, 0, 0, 128, 0, 0, 0, 0, 8, 128, 0, 128, 0, 0, 0, 128};
.const .align 4 .u32 mixConstant = -1640531527;
.const .align 1 .b8 CREATE3_FACTORY[20] = {0, 78, 224, 18, 215, 124, 93, 14, 103, 216, 97, 4, 29, 17, 130, 79, 81, 181, 144, 251};
.const .align 1 .b8 FACTORY_BYTECODE_HASH[32] = {33, 195, 93, 190, 27, 52, 74, 36, 136, 207, 51, 33, 214, 206, 84, 47, 142, 159, 48, 85, 68, 255, 9, 228, 153, 58, 98, 49, 154, 73, 124, 31};

.visible .entry vanity_search(
	.param .u64 .ptr .align 1 vanity_search_param_0,
	.param .u64 .ptr .align 1 vanity_search_param_1,
	.param .u64 .ptr .align 1 vanity_search_param_2,
	.param .u64 .ptr .align 1 vanity_search_param_3,
	.param .u64 .ptr .align 1 vanity_search_param_4,
	.param .u64 .ptr .align 1 vanity_search_param_5,
	.param .u64 .ptr .align 1 vanity_search_param_6,
	.param .u64 .ptr .align 1 vanity_search_param_7
)
{
	.local .align 16 .b8 	__local_depot0[400];
	.reg .b64 	%SP;
	.reg .b64 	%SPL;
	.reg .pred 	%p<28>;
	.reg .b16 	%rs<164>;
	.reg .b32 	%r<1316>;
	.reg .b64 	%rd<2355>;

	mov.u64 	%SPL, __local_depot0;
	ld.param.u64 	%rd419, [vanity_search_param_3];
	ld.param.u64 	%rd415, [vanity_search_param_4];
	ld.param.u64 	%rd416, [vanity_search_param_5];
	ld.param.u64 	%rd418, [vanity_search_param_7];
	cvta.to.global.u64 	%rd1, %rd419;
	cvta.to.global.u64 	%rd420, %rd418;
	add.u64 	%rd2, %SPL, 256;
	add.u64 	%rd3, %SPL, 0;
	atom.global.or.b32 	%r61, [%rd420], 0;
	setp.ne.s32 	%p1, %r61, 0;
	@%p1 bra 	$L__BB0_40;
	mov.u32 	%r62, %tid.x;
	mov.u32 	%r63, %ntid.x;
	mov.u32 	%r64, %ctaid.x;
	mad.lo.s32 	%r65, %r64, %r63, %r62;
	cvta.to.global.u64 	%rd423, %rd415;
	cvta.to.global.u64 	%rd424, %rd416;
	ld.global.u8 	%r66, [%rd424];
	ld.global.u8 	%rs99, [%rd424+1];
	mul.wide.u16 	%r67, %rs99, 256;
	or.b32  	%r68, %r67, %r66;
	ld.global.u8 	%r69, [%rd424+2];
	shl.b32 	%r70, %r69, 16;
	or.b32  	%r71, %r68, %r70;
	ld.global.u8 	%r72, [%rd424+3];
	shl.b32 	%r73, %r72, 24;
	or.b32  	%r74, %r71, %r73;
	ld.global.u8 	%r75, [%rd424+4];
	ld.global.u8 	%rs100, [%rd424+5];
	mul.wide.u16 	%r76, %rs100, 256;
	or.b32  	%r77, %r76, %r75;
	ld.global.u8 	%r78, [%rd424+6];
	shl.b32 	%r79, %r78, 16;
	or.b32  	%r80, %r77, %r79;
	ld.global.u8 	%r81, [%rd424+7];
	shl.b32 	%r82, %r81, 24;
	or.b32  	%r83, %r80, %r82;
	ld.global.u8 	%r84, [%rd424+8];
	ld.global.u8 	%rs101, [%rd424+9];
	mul.wide.u16 	%r85, %rs101, 256;
	or.b32  	%r86, %r85, %r84;
	ld.global.u8 	%r87, [%rd424+10];
	shl.b32 	%r88, %r87, 16;
	or.b32  	%r89, %r86, %r88;
	ld.global.u8 	%r90, [%rd424+11];
	shl.b32 	%r91, %r90, 24;
	or.b32  	%r92, %r89, %r91;
	ld.global.u8 	%r93, [%rd424+12];
	ld.global.u8 	%rs102, [%rd424+13];
	mul.wide.u16 	%r94, %rs102, 256;
	or.b32  	%r95, %r94, %r93;
	ld.global.u8 	%r96, [%rd424+14];
	shl.b32 	%r97, %r96, 16;
	or.b32  	%r98, %r95, %r97;
	ld.global.u8 	%r99, [%rd424+15];
	shl.b32 	%r100, %r99, 24;
	or.b32  	%r101, %r98, %r100;
	ld.global.u8 	%r102, [%rd424+16];
	ld.global.u8 	%rs103, [%rd424+17];
	mul.wide.u16 	%r103, %rs103, 256;
	or.b32  	%r104, %r103, %r102;
	ld.global.u8 	%r105, [%rd424+18];
	shl.b32 	%r106, %r105, 16;
	or.b32  	%r107, %r104, %r106;
	ld.global.u8 	%r108, [%rd424+19];
	shl.b32 	%r109, %r108, 24;
	or.b32  	%r110, %r107, %r109;
	ld.global.u8 	%r111, [%rd424+20];
	ld.global.u8 	%rs104, [%rd424+21];
	mul.wide.u16 	%r112, %rs104, 256;
	or.b32  	%r113, %r112, %r111;
	ld.global.u8 	%r114, [%rd424+22];
	shl.b32 	%r115, %r114, 16;
	or.b32  	%r116, %r113, %r115;
	ld.global.u8 	%r117, [%rd424+23];
	shl.b32 	%r118, %r117, 24;
	or.b32  	%r119, %r116, %r118;
	ld.global.u8 	%r120, [%rd424+24];
	ld.global.u8 	%rs105, [%rd424+25];
	mul.wide.u16 	%r121, %rs105, 256;
	or.b32  	%r122, %r121, %r120;
	ld.global.u8 	%r123, [%rd424+26];
	shl.b32 	%r124, %r123, 16;
	or.b32  	%r125, %r122, %r124;
	ld.global.u8 	%r126, [%rd424+27];
	shl.b32 	%r127, %r126, 24;
	or.b32  	%r128, %r125, %r127;
	ld.global.u8 	%r129, [%rd424+28];
	ld.global.u8 	%rs106, [%rd424+29];
	mul.wide.u16 	%r130, %rs106, 256;
	or.b32  	%r131, %r130, %r129;
	ld.global.u8 	%r132, [%rd424+30];
	shl.b32 	%r133, %r132, 16;
	or.b32  	%r134, %r131, %r133;
	ld.global.u8 	%r135, [%rd424+31];
	shl.b32 	%r136, %r135, 24;
	or.b32  	%r137, %r134, %r136;
	ld.const.u32 	%r138, [mixConstant];
	xor.b32  	%r139, %r74, %r65;
	mul.lo.s32 	%r1, %r138, %r139;
	xor.b32  	%r140, %r83, %r65;
	mul.lo.s32 	%r2, %r138, %r140;
	xor.b32  	%r141, %r92, %r65;
	mul.lo.s32 	%r3, %r138, %r141;
	xor.b32  	%r142, %r101, %r65;
	mul.lo.s32 	%r4, %r138, %r142;
	xor.b32  	%r143, %r110, %r65;
	mul.lo.s32 	%r5, %r138, %r143;
	xor.b32  	%r144, %r119, %r65;
	mul.lo.s32 	%r6, %r138, %r144;
	xor.b32  	%r145, %r128, %r65;
	mul.lo.s32 	%r7, %r138, %r145;
	xor.b32  	%r146, %r137, %r65;
	mul.lo.s32 	%r8, %r138, %r146;
	ld.global.u32 	%r9, [%rd423];
	setp.eq.s32 	%p2, %r9, 0;
	@%p2 bra 	$L__BB0_27;
	st.local.v4.b32 	[%rd3], {%r1, %r2, %r3, %r4};
	st.local.v4.b32 	[%rd3+16], {%r5, %r6, %r7, %r8};
	and.b32  	%r11, %r9, 3;
	setp.lt.u32 	%p3, %r9, 4;
	mov.b32 	%r1297, 0;
	mov.b32 	%r1301, 32;
	@%p3 bra 	$L__BB0_6;
	and.b32  	%r1297, %r9, -4;
	neg.s32 	%r1294, %r1297;
	add.s64 	%rd2166, %rd1, 1;
	mov.b32 	%r1293, 0;
$L__BB0_4:
	add.s32 	%r152, %r1293, 32;
	cvt.u64.u32 	%rd425, %r152;
	add.s64 	%rd426, %rd3, %rd425;
	ld.global.u8 	%r153, [%rd2166+2];
	ld.global.u8 	%r154, [%rd2166+1];
	prmt.b32 	%r155, %r154, %r153, 0x3340U;
	ld.global.u8 	%r156, [%rd2166];
	ld.global.u8 	%r157, [%rd2166+-1];
	prmt.b32 	%r158, %r157, %r156, 0x3340U;
	prmt.b32 	%r159, %r158, %r155, 0x5410U;
	st.local.u32 	[%rd426], %r159;
	add.s32 	%r1294, %r1294, 4;
	add.s64 	%rd2166, %rd2166, 4;
	add.s32 	%r1293, %r1293, 4;
	setp.ne.s32 	%p4, %r1294, 0;
	@%p4 bra 	$L__BB0_4;
	add.s32 	%r1301, %r1293, 32;
$L__BB0_6:
	setp.eq.s32 	%p5, %r11, 0;
	@%p5 bra 	$L__BB0_9;
	mov.b32 	%r1300, 0;
	mov.u32 	%r1298, %r1301;
$L__BB0_8:
	.pragma "nounroll";
	cvt.u64.u32 	%rd427, %r1297;
	add.s64 	%rd428, %rd1, %rd427;
	ld.global.u8 	%rs107, [%rd428];
	add.s32 	%r1301, %r1298, 1;
	cvt.u64.u32 	%rd429, %r1298;
	add.s64 	%rd430, %rd3, %rd429;
	st.local.u8 	[%rd430], %rs107;
	add.s32 	%r1297, %r1297, 1;
	add.s32 	%r1300, %r1300, 1;
	setp.ne.s32 	%p6, %r1300, %r11;
	mov.u32 	%r1298, %r1301;
	@%p6 bra 	$L__BB0_8;
$L__BB0_9:
	setp.eq.s32 	%p7, %r1301, 0;
	@%p7 bra 	$L__BB0_24;
	mov.b32 	%r1302, 0;
	mov.b64 	%rd2167, 0;
	mov.u64 	%rd2168, %rd2167;
	mov.u64 	%rd2169, %rd2167;
	mov.u64 	%rd2170, %rd2167;
	mov.u64 	%rd2171, %rd2167;
	mov.u64 	%rd2172, %rd2167;
	mov.u64 	%rd2173, %rd2167;
	mov.u64 	%rd2174, %rd2167;
	mov.u64 	%rd2175, %rd2167;
	mov.u64 	%rd2176, %rd2167;
	mov.u64 	%rd2177, %rd2167;
	mov.u64 	%rd2178, %rd2167;
	mov.u64 	%rd2179, %rd2167;
	mov.u64 	%rd2180, %rd2167;
	mov.u64 	%rd2181, %rd2167;
	mov.u64 	%rd2182, %rd2167;
	mov.u64 	%rd2183, %rd2167;
	mov.u64 	%rd2184, %rd2167;
	mov.u64 	%rd2185, %rd2167;
	mov.u64 	%rd2186, %rd2167;
	mov.u64 	%rd2187, %rd2167;
	mov.u64 	%rd2273, %rd2167;
	mov.u64 	%rd2274, %rd2167;
	mov.u64 	%rd2275, %rd2167;
	mov.u64 	%rd2276, %rd2167;
	mov.u32 	%r1303, %r1301;
	mov.u32 	%r1304, %r1302;
$L__BB0_11:
	add.s32 	%r31, %r1304, 136;
	setp.gt.u32 	%p8, %r31, %r1301;
	@%p8 bra 	$L__BB0_15;
	cvt.u64.u32 	%rd433, %r1304;
	add.s64 	%rd434, %rd3, %rd433;
	ld.local.v2.b32 	{%r163, %r164}, [%rd434];
	bfe.u32 	%r165, %r164, 24, 8;
	bfe.u32 	%r166, %r164, 16, 8;
	bfe.u32 	%r167, %r164, 8, 8;
	bfe.u32 	%r168, %r164, 0, 8;
	ld.local.u32 	%rd435, [%rd434];
	cvt.u64.u32 	%rd436, %r168;
	shl.b64 	%rd437, %rd436, 32;
	and.b64  	%rd438, %rd437, 1095216660480;
	or.b64  	%rd439, %rd438, %rd435;
	cvt.u64.u32 	%rd440, %r167;
	shl.b64 	%rd441, %rd440, 40;
	and.b64  	%rd442, %rd441, 280375465082880;
	or.b64  	%rd443, %rd442, %rd439;
	cvt.u64.u32 	%rd444, %r166;
	shl.b64 	%rd445, %rd444, 48;
	and.b64  	%rd446, %rd445, 71776119061217280;
	or.b64  	%rd447, %rd446, %rd443;
	cvt.u64.u32 	%rd448, %r165;
	shl.b64 	%rd449, %rd448, 56;
	or.b64  	%rd450, %rd449, %rd447;
	xor.b64  	%rd2276, %rd2276, %rd450;
	add.s32 	%r169, %r1304, 8;
	cvt.u64.u32 	%rd451, %r169;
	add.s64 	%rd452, %rd3, %rd451;
	ld.local.v2.b32 	{%r170, %r171}, [%rd452];
	bfe.u32 	%r172, %r171, 24, 8;
	bfe.u32 	%r173, %r171, 16, 8;
	bfe.u32 	%r174, %r171, 8, 8;
	bfe.u32 	%r175, %r171, 0, 8;
	ld.local.u32 	%rd453, [%rd452];
	cvt.u64.u32 	%rd454, %r175;
	shl.b64 	%rd455, %rd454, 32;
	and.b64  	%rd456, %rd455, 1095216660480;
	or.b64  	%rd457, %rd456, %rd453;
	cvt.u64.u32 	%rd458, %r174;
	shl.b64 	%rd459, %rd458, 40;
	and.b64  	%rd460, %rd459, 280375465082880;
	or.b64  	%rd461, %rd460, %rd457;
	cvt.u64.u32 	%rd462, %r173;
	shl.b64 	%rd463, %rd462, 48;
	and.b64  	%rd464, %rd463, 71776119061217280;
	or.b64  	%rd465, %rd464, %rd461;
	cvt.u64.u32 	%rd466, %r172;
	shl.b64 	%rd467, %rd466, 56;
	or.b64  	%rd468, %rd467, %rd465;
	xor.b64  	%rd2275, %rd2275, %rd468;
	add.s32 	%r176, %r1304, 16;
	cvt.u64.u32 	%rd469, %r176;
	add.s64 	%rd470, %rd3, %rd469;
	ld.local.v2.b32 	{%r177, %r178}, [%rd470];
	bfe.u32 	%r179, %r178, 24, 8;
	bfe.u32 	%r180, %r178, 16, 8;
	bfe.u32 	%r181, %r178, 8, 8;
	bfe.u32 	%r182, %r178, 0, 8;
	ld.local.u32 	%rd471, [%rd470];
	cvt.u64.u32 	%rd472, %r182;
	shl.b64 	%rd473, %rd472, 32;
	and.b64  	%rd474, %rd473, 1095216660480;
	or.b64  	%rd475, %rd474, %rd471;
	cvt.u64.u32 	%rd476, %r181;
	shl.b64 	%rd477, %rd476, 40;
	and.b64  	%rd478, %rd477, 280375465082880;
	or.b64  	%rd479, %rd478, %rd475;
	cvt.u64.u32 	%rd480, %r180;
	shl.b64 	%rd481, %rd480, 48;
	and.b64  	%rd482, %rd481, 71776119061217280;
	or.b64  	%rd483, %rd482, %rd479;
	cvt.u64.u32 	%rd484, %r179;
	shl.b64 	%rd485, %rd484, 56;
	or.b64  	%rd486, %rd485, %rd483;
	xor.b64  	%rd2274, %rd2274, %rd486;
	add.s32 	%r183, %r1304, 24;
	cvt.u64.u32 	%rd487, %r183;
	add.s64 	%rd488, %rd3, %rd487;
	ld.local.v2.b32 	{%r184, %r185}, [%rd488];
	bfe.u32 	%r186, %r185, 24, 8;
	bfe.u32 	%r187, %r185, 16, 8;
	bfe.u32 	%r188, %r185, 8, 8;
	bfe.u32 	%r189, %r185, 0, 8;
	ld.local.u32 	%rd489, [%rd488];
	cvt.u64.u32 	%rd490, %r189;
	shl.b64 	%rd491, %rd490, 32;
	and.b64  	%rd492, %rd491, 1095216660480;
	or.b64  	%rd493, %rd492, %rd489;
	cvt.u64.u32 	%rd494, %r188;
	shl.b64 	%rd495, %rd494, 40;
	and.b64  	%rd496, %rd495, 280375465082880;
	or.b64  	%rd497, %rd496, %rd493;
	cvt.u64.u32 	%rd498, %r187;
	shl.b64 	%rd499, %rd498, 48;
	and.b64  	%rd500, %rd499, 71776119061217280;
	or.b64  	%rd501, %rd500, %rd497;
	cvt.u64.u32 	%rd502, %r186;
	shl.b64 	%rd503, %rd502, 56;
	or.b64  	%rd504, %rd503, %rd501;
	xor.b64  	%rd2273, %rd2273, %rd504;
	add.s32 	%r190, %r1304, 32;
	cvt.u64.u32 	%rd505, %r190;
	add.s64 	%rd506, %rd3, %rd505;
	ld.local.v2.b32 	{%r191, %r192}, [%rd506];
	bfe.u32 	%r193, %r192, 24, 8;
	bfe.u32 	%r194, %r192, 16, 8;
	bfe.u32 	%r195, %r192, 8, 8;
	bfe.u32 	%r196, %r192, 0, 8;
	ld.local.u32 	%rd507, [%rd506];
	cvt.u64.u32 	%rd508, %r196;
	shl.b64 	%rd509, %rd508, 32;
	and.b64  	%rd510, %rd509, 1095216660480;
	or.b64  	%rd511, %rd510, %rd507;
	cvt.u64.u32 	%rd512, %r195;
	shl.b64 	%rd513, %rd512, 40;
	and.b64  	%rd514, %rd513, 280375465082880;
	or.b64  	%rd515, %rd514, %rd511;
	cvt.u64.u32 	%rd516, %r194;
	shl.b64 	%rd517, %rd516, 48;
	and.b64  	%rd518, %rd517, 71776119061217280;
	or.b64  	%rd519, %rd518, %rd515;
	cvt.u64.u32 	%rd520, %r193;
	shl.b64 	%rd521, %rd520, 56;
	or.b64  	%rd522, %rd521, %rd519;
	xor.b64  	%rd2187, %rd2187, %rd522;
	add.s32 	%r197, %r1304, 40;
	cvt.u64.u32 	%rd523, %r197;
	add.s64 	%rd524, %rd3, %rd523;
	ld.local.v2.b32 	{%r198, %r199}, [%rd524];
	bfe.u32 	%r200, %r199, 24, 8;
	bfe.u32 	%r201, %r199, 16, 8;
	bfe.u32 	%r202, %r199, 8, 8;
	bfe.u32 	%r203, %r199, 0, 8;
	ld.local.u32 	%rd525, [%rd524];
	cvt.u64.u32 	%rd526, %r203;
	shl.b64 	%rd527, %rd526, 32;
	and.b64  	%rd528, %rd527, 1095216660480;
	or.b64  	%rd529, %rd528, %rd525;
	cvt.u64.u32 	%rd530, %r202;
	shl.b64 	%rd531, %rd530, 40;
	and.b64  	%rd532, %rd531, 280375465082880;
	or.b64  	%rd533, %rd532, %rd529;
	cvt.u64.u32 	%rd534, %r201;
	shl.b64 	%rd535, %rd534, 48;
	and.b64  	%rd536, %rd535, 71776119061217280;
	or.b64  	%rd537, %rd536, %rd533;
	cvt.u64.u32 	%rd538, %r200;
	shl.b64 	%rd539, %rd538, 56;
	or.b64  	%rd540, %rd539, %rd537;
	xor.b64  	%rd2186, %rd2186, %rd540;
	add.s32 	%r204, %r1304, 48;
	cvt.u64.u32 	%rd541, %r204;
	add.s64 	%rd542, %rd3, %rd541;
	ld.local.v2.b32 	{%r205, %r206}, [%rd542];
	bfe.u32 	%r207, %r206, 24, 8;
	bfe.u32 	%r208, %r206, 16, 8;
	bfe.u32 	%r209, %r206, 8, 8;
	bfe.u32 	%r210, %r206, 0, 8;
	ld.local.u32 	%rd543, [%rd542];
	cvt.u64.u32 	%rd544, %r210;
	shl.b64 	%rd545, %rd544, 32;
	and.b64  	%rd546, %rd545, 1095216660480;
	or.b64  	%rd547, %rd546, %rd543;
	cvt.u64.u32 	%rd548, %r209;
	shl.b64 	%rd549, %rd548, 40;
	and.b64  	%rd550, %rd549, 280375465082880;
	or.b64  	%rd551, %rd550, %rd547;
	cvt.u64.u32 	%rd552, %r208;
	shl.b64 	%rd553, %rd552, 48;
	and.b64  	%rd554, %rd553, 71776119061217280;
	or.b64  	%rd555, %rd554, %rd551;
	cvt.u64.u32 	%rd556, %r207;
	shl.b64 	%rd557, %rd556, 56;
	or.b64  	%rd558, %rd557, %rd555;
	xor.b64  	%rd2185, %rd2185, %rd558;
	add.s32 	%r211, %r1304, 56;
	cvt.u64.u32 	%rd559, %r211;
	add.s64 	%rd560, %rd3, %rd559;
	ld.local.v2.b32 	{%r212, %r213}, [%rd560];
	bfe.u32 	%r214, %r213, 24, 8;
	bfe.u32 	%r215, %r213, 16, 8;
	bfe.u32 	%r216, %r213, 8, 8;
	bfe.u32 	%r217, %r213, 0, 8;
	ld.local.u32 	%rd561, [%rd560];
	cvt.u64.u32 	%rd562, %r217;
	shl.b64 	%rd563, %rd562, 32;
	and.b64  	%rd564, %rd563, 1095216660480;
	or.b64  	%rd565, %rd564, %rd561;
	cvt.u64.u32 	%rd566, %r216;
	shl.b64 	%rd567, %rd566, 40;
	and.b64  	%rd568, %rd567, 280375465082880;
	or.b64  	%rd569, %rd568, %rd565;
	cvt.u64.u32 	%rd570, %r215;
	shl.b64 	%rd571, %rd570, 48;
	and.b64  	%rd572, %rd571, 71776119061217280;
	or.b64  	%rd573, %rd572, %rd569;
	cvt.u64.u32 	%rd574, %r214;
	shl.b64 	%rd575, %rd574, 56;
	or.b64  	%rd576, %rd575, %rd573;
	xor.b64  	%rd2184, %rd2184, %rd576;
	add.s32 	%r218, %r1304, 64;
	cvt.u64.u32 	%rd577, %r218;
	add.s64 	%rd578, %rd3, %rd577;
	ld.local.v2.b32 	{%r219, %r220}, [%rd578];
	bfe.u32 	%r221, %r220, 24, 8;
	bfe.u32 	%r222, %r220, 16, 8;
	bfe.u32 	%r223, %r220, 8, 8;
	bfe.u32 	%r224, %r220, 0, 8;
	ld.local.u32 	%rd579, [%rd578];
	cvt.u64.u32 	%rd580, %r224;
	shl.b64 	%rd581, %rd580, 32;
	and.b64  	%rd582, %rd581, 1095216660480;
	or.b64  	%rd583, %rd582, %rd579;
	cvt.u64.u32 	%rd584, %r223;
	shl.b64 	%rd585, %rd584, 40;
	and.b64  	%rd586, %rd585, 280375465082880;
	or.b64  	%rd587, %rd586, %rd583;
	cvt.u64.u32 	%rd588, %r222;
	shl.b64 	%rd589, %rd588, 48;
	and.b64  	%rd590, %rd589, 71776119061217280;
	or.b64  	%rd591, %rd590, %rd587;
	cvt.u64.u32 	%rd592, %r221;
	shl.b64 	%rd593, %rd592, 56;
	or.b64  	%rd594, %rd593, %rd591;
	xor.b64  	%rd2183, %rd2183, %rd594;
	add.s32 	%r225, %r1304, 72;
	cvt.u64.u32 	%rd595, %r225;
	add.s64 	%rd596, %rd3, %rd595;
	ld.local.v2.b32 	{%r226, %r227}, [%rd596];
	bfe.u32 	%r228, %r227, 24, 8;
	bfe.u32 	%r229, %r227, 16, 8;
	bfe.u32 	%r230, %r227, 8, 8;
	bfe.u32 	%r231, %r227, 0, 8;
	ld.local.u32 	%rd597, [%rd596];
	cvt.u64.u32 	%rd598, %r231;
	shl.b64 	%rd599, %rd598, 32;
	and.b64  	%rd600, %rd599, 1095216660480;
	or.b64  	%rd601, %rd600, %rd597;
	cvt.u64.u32 	%rd602, %r230;
	shl.b64 	%rd603, %rd602, 40;
	and.b64  	%rd604, %rd603, 280375465082880;
	or.b64  	%rd605, %rd604, %rd601;
	cvt.u64.u32 	%rd606, %r229;
	shl.b64 	%rd607, %rd606, 48;
	and.b64  	%rd608, %rd607, 71776119061217280;
	or.b64  	%rd609, %rd608, %rd605;
	cvt.u64.u32 	%rd610, %r228;
	shl.b64 	%rd611, %rd610, 56;
	or.b64  	%rd612, %rd611, %rd609;
	xor.b64  	%rd2182, %rd2182, %rd612;
	add.s32 	%r232, %r1304, 80;
	cvt.u64.u32 	%rd613, %r232;
	add.s64 	%rd614, %rd3, %rd613;
	ld.local.v2.b32 	{%r233, %r234}, [%rd614];
	bfe.u32 	%r235, %r234, 24, 8;
	bfe.u32 	%r236, %r234, 16, 8;
	bfe.u32 	%r237, %r234, 8, 8;
	bfe.u32 	%r238, %r234, 0, 8;
	ld.local.u32 	%rd615, [%rd614];
	cvt.u64.u32 	%rd616, %r238;
	shl.b64 	%rd617, %rd616, 32;
	and.b64  	%rd618, %rd617, 1095216660480;
	or.b64  	%rd619, %rd618, %rd615;
	cvt.u64.u32 	%rd620, %r237;
	shl.b64 	%rd621, %rd620, 40;
	and.b64  	%rd622, %rd621, 280375465082880;
	or.b64  	%rd623, %rd622, %rd619;
	cvt.u64.u32 	%rd624, %r236;
	shl.b64 	%rd625, %rd624, 48;
	and.b64  	%rd626, %rd625, 71776119061217280;
	or.b64  	%rd627, %rd626, %rd623;
	cvt.u64.u32 	%rd628, %r235;
	shl.b64 	%rd629, %rd628, 56;
	or.b64  	%rd630, %rd629, %rd627;
	xor.b64  	%rd2181, %rd2181, %rd630;
	add.s32 	%r239, %r1304, 88;
	cvt.u64.u32 	%rd631, %r239;
	add.s64 	%rd632, %rd3, %rd631;
	ld.local.v2.b32 	{%r240, %r241}, [%rd632];
	bfe.u32 	%r242, %r241, 24, 8;
	bfe.u32 	%r243, %r241, 16, 8;
	bfe.u32 	%r244, %r241, 8, 8;
	bfe.u32 	%r245, %r241, 0, 8;
	ld.local.u32 	%rd633, [%rd632];
	cvt.u64.u32 	%rd634, %r245;
	shl.b64 	%rd635, %rd634, 32;
	and.b64  	%rd636, %rd635, 1095216660480;
	or.b64  	%rd637, %rd636, %rd633;
	cvt.u64.u32 	%rd638, %r244;
	shl.b64 	%rd639, %rd638, 40;
	and.b64  	%rd640, %rd639, 280375465082880;
	or.b64  	%rd641, %rd640, %rd637;
	cvt.u64.u32 	%rd642, %r243;
	shl.b64 	%rd643, %rd642, 48;
	and.b64  	%rd644, %rd643, 71776119061217280;
	or.b64  	%rd645, %rd644, %rd641;
	cvt.u64.u32 	%rd646, %r242;
	shl.b64 	%rd647, %rd646, 56;
	or.b64  	%rd648, %rd647, %rd645;
	xor.b64  	%rd2180, %rd2180, %rd648;
	add.s32 	%r246, %r1304, 96;
	cvt.u64.u32 	%rd649, %r246;
	add.s64 	%rd650, %rd3, %rd649;
	ld.local.v2.b32 	{%r247, %r248}, [%rd650];
	bfe.u32 	%r249, %r248, 24, 8;
	bfe.u32 	%r250, %r248, 16, 8;
	bfe.u32 	%r251, %r248, 8, 8;
	bfe.u32 	%r252, %r248, 0, 8;
	ld.local.u32 	%rd651, [%rd650];
	cvt.u64.u32 	%rd652, %r252;
	shl.b64 	%rd653, %rd652, 32;
	and.b64  	%rd654, %rd653, 1095216660480;
	or.b64  	%rd655, %rd654, %rd651;
	cvt.u64.u32 	%rd656, %r251;
	shl.b64 	%rd657, %rd656, 40;
	and.b64  	%rd658, %rd657, 280375465082880;
	or.b64  	%rd659, %rd658, %rd655;
	cvt.u64.u32 	%rd660, %r250;
	shl.b64 	%rd661, %rd660, 48;
	and.b64  	%rd662, %rd661, 71776119061217280;
	or.b64  	%rd663, %rd662, %rd659;
	cvt.u64.u32 	%rd664, %r249;
	shl.b64 	%rd665, %rd664, 56;
	or.b64  	%rd666, %rd665, %rd663;
	xor.b64  	%rd2179, %rd2179, %rd666;
	add.s32 	%r253, %r1304, 104;
	cvt.u64.u32 	%rd667, %r253;
	add.s64 	%rd668, %rd3, %rd667;
	ld.local.v2.b32 	{%r254, %r255}, [%rd668];
	bfe.u32 	%r256, %r255, 24, 8;
	bfe.u32 	%r257, %r255, 16, 8;
	bfe.u32 	%r258, %r255, 8, 8;
	bfe.u32 	%r259, %r255, 0, 8;
	ld.local.u32 	%rd669, [%rd668];
	cvt.u64.u32 	%rd670, %r259;
	shl.b64 	%rd671, %rd670, 32;
	and.b64  	%rd672, %rd671, 1095216660480;
	or.b64  	%rd673, %rd672, %rd669;
	cvt.u64.u32 	%rd674, %r258;
	shl.b64 	%rd675, %rd674, 40;
	and.b64  	%rd676, %rd675, 280375465082880;
	or.b64  	%rd677, %rd676, %rd673;
	cvt.u64.u32 	%rd678, %r257;
	shl.b64 	%rd679, %rd678, 48;
	and.b64  	%rd680, %rd679, 71776119061217280;
	or.b64  	%rd681, %rd680, %rd677;
	cvt.u64.u32 	%rd682, %r256;
	shl.b64 	%rd683, %rd682, 56;
	or.b64  	%rd684, %rd683, %rd681;
	xor.b64  	%rd2178, %rd2178, %rd684;
	add.s32 	%r260, %r1304, 112;
	cvt.u64.u32 	%rd685, %r260;
	add.s64 	%rd686, %rd3, %rd685;
	ld.local.v2.b32 	{%r261, %r262}, [%rd686];
	bfe.u32 	%r263, %r262, 24, 8;
	bfe.u32 	%r264, %r262, 16, 8;
	bfe.u32 	%r265, %r262, 8, 8;
	bfe.u32 	%r266, %r262, 0, 8;
	ld.local.u32 	%rd687, [%rd686];
	cvt.u64.u32 	%rd688, %r266;
	shl.b64 	%rd689, %rd688, 32;
	and.b64  	%rd690, %rd689, 1095216660480;
	or.b64  	%rd691, %rd690, %rd687;
	cvt.u64.u32 	%rd692, %r265;
	shl.b64 	%rd693, %rd692, 40;
	and.b64  	%rd694, %rd693, 280375465082880;
	or.b64  	%rd695, %rd694, %rd691;
	cvt.u64.u32 	%rd696, %r264;
	shl.b64 	%rd697, %rd696, 48;
	and.b64  	%rd698, %rd697, 71776119061217280;
	or.b64  	%rd699, %rd698, %rd695;
	cvt.u64.u32 	%rd700, %r263;
	shl.b64 	%rd701, %rd700, 56;
	or.b64  	%rd702, %rd701, %rd699;
	xor.b64  	%rd2177, %rd2177, %rd702;
	add.s32 	%r267, %r1304, 120;
	cvt.u64.u32 	%rd703, %r267;
	add.s64 	%rd704, %rd3, %rd703;
	ld.local.v2.b32 	{%r268, %r269}, [%rd704];
	bfe.u32 	%r270, %r269, 24, 8;
	bfe.u32 	%r271, %r269, 16, 8;
	bfe.u32 	%r272, %r269, 8, 8;
	bfe.u32 	%r273, %r269, 0, 8;
	ld.local.u32 	%rd705, [%rd704];
	cvt.u64.u32 	%rd706, %r273;
	shl.b64 	%rd707, %rd706, 32;
	and.b64  	%rd708, %rd707, 1095216660480;
	or.b64  	%rd709, %rd708, %rd705;
	cvt.u64.u32 	%rd710, %r272;
	shl.b64 	%rd711, %rd710, 40;
	and.b64  	%rd712, %rd711, 280375465082880;
	or.b64  	%rd713, %rd712, %rd709;
	cvt.u64.u32 	%rd714, %r271;
	shl.b64 	%rd715, %rd714, 48;
	and.b64  	%rd716, %rd715, 71776119061217280;
	or.b64  	%rd717, %rd716, %rd713;
	cvt.u64.u32 	%rd718, %r270;
	shl.b64 	%rd719, %rd718, 56;
	or.b64  	%rd720, %rd719, %rd717;
	xor.b64  	%rd2176, %rd2176, %rd720;
	add.s32 	%r274, %r1304, 128;
	cvt.u64.u32 	%rd721, %r274;
	add.s64 	%rd722, %rd3, %rd721;
	ld.local.v2.b32 	{%r275, %r276}, [%rd722];
	bfe.u32 	%r277, %r276, 24, 8;
	bfe.u32 	%r278, %r276, 16, 8;
	bfe.u32 	%r279, %r276, 8, 8;
	bfe.u32 	%r280, %r276, 0, 8;
	ld.local.u32 	%rd723, [%rd722];
	cvt.u64.u32 	%rd724, %r280;
	shl.b64 	%rd725, %rd724, 32;
	and.b64  	%rd726, %rd725, 1095216660480;
	or.b64  	%rd727, %rd726, %rd723;
	cvt.u64.u32 	%rd728, %r279;
	shl.b64 	%rd729, %rd728, 40;
	and.b64  	%rd730, %rd729, 280375465082880;
	or.b64  	%rd731, %rd730, %rd727;
	cvt.u64.u32 	%rd732, %r278;
	shl.b64 	%rd733, %rd732, 48;
	and.b64  	%rd734, %rd733, 71776119061217280;
	or.b64  	%rd735, %rd734, %rd731;
	cvt.u64.u32 	%rd736, %r277;
	shl.b64 	%rd737, %rd736, 56;
	or.b64  	%rd738, %rd737, %rd735;
	xor.b64  	%rd2175, %rd2175, %rd738;
	mov.b32 	%r1305, 0;
	mov.u64 	%rd2192, RC;
$L__BB0_13:
	xor.b64  	%rd739, %rd2186, %rd2276;
	xor.b64  	%rd740, %rd739, %rd2181;
	xor.b64  	%rd741, %rd740, %rd2176;
	xor.b64  	%rd742, %rd741, %rd2174;
	xor.b64  	%rd743, %rd2185, %rd2275;
	xor.b64  	%rd744, %rd743, %rd2180;
	xor.b64  	%rd745, %rd744, %rd2175;
	xor.b64  	%rd746, %rd745, %rd2173;
	xor.b64  	%rd747, %rd2184, %rd2274;
	xor.b64  	%rd748, %rd747, %rd2179;
	xor.b64  	%rd749, %rd748, %rd2172;
	xor.b64  	%rd750, %rd749, %rd2171;
	xor.b64  	%rd751, %rd2183, %rd2273;
	xor.b64  	%rd752, %rd751, %rd2178;
	xor.b64  	%rd753, %rd752, %rd2170;
	xor.b64  	%rd754, %rd753, %rd2169;
	xor.b64  	%rd755, %rd2182, %rd2187;
	xor.b64  	%rd756, %rd755, %rd2177;
	xor.b64  	%rd757, %rd756, %rd2168;
	xor.b64  	%rd758, %rd757, %rd2167;
	mov.b64 	{%r281, %r282}, %rd746;
	shf.l.wrap.b32 	%r283, %r281, %r282, 1;
	shf.l.wrap.b32 	%r284, %r282, %r281, 1;
	mov.b64 	%rd759, {%r284, %r283};
	xor.b64  	%rd760, %rd759, %rd758;
	xor.b64  	%rd761, %rd760, %rd2276;
	xor.b64  	%rd762, %rd760, %rd2186;
	xor.b64  	%rd763, %rd760, %rd2181;
	xor.b64  	%rd764, %rd760, %rd2176;
	xor.b64  	%rd765, %rd760, %rd2174;
	mov.b64 	{%r285, %r286}, %rd750;
	shf.l.wrap.b32 	%r287, %r285, %r286, 1;
	shf.l.wrap.b32 	%r288, %r286, %r285, 1;
	mov.b64 	%rd766, {%r288, %r287};
	xor.b64  	%rd767, %rd766, %rd742;
	xor.b64  	%rd768, %rd767, %rd2275;
	xor.b64  	%rd769, %rd767, %rd2185;
	xor.b64  	%rd770, %rd767, %rd2180;
	xor.b64  	%rd771, %rd767, %rd2175;
	xor.b64  	%rd772, %rd767, %rd2173;
	mov.b64 	{%r289, %r290}, %rd754;
	shf.l.wrap.b32 	%r291, %r289, %r290, 1;
	shf.l.wrap.b32 	%r292, %r290, %r289, 1;
	mov.b64 	%rd773, {%r292, %r291};
	xor.b64  	%rd774, %rd773, %rd746;
	xor.b64  	%rd775, %rd774, %rd2274;
	xor.b64  	%rd776, %rd774, %rd2184;
	xor.b64  	%rd777, %rd774, %rd2179;
	xor.b64  	%rd778, %rd774, %rd2172;
	xor.b64  	%rd779, %rd774, %rd2171;
	mov.b64 	{%r293, %r294}, %rd758;
	shf.l.wrap.b32 	%r295, %r293, %r294, 1;
	shf.l.wrap.b32 	%r296, %r294, %r293, 1;
	mov.b64 	%rd780, {%r296, %r295};
	xor.b64  	%rd781, %rd780, %rd750;
	xor.b64  	%rd782, %rd781, %rd2273;
	xor.b64  	%rd783, %rd781, %rd2183;
	xor.b64  	%rd784, %rd781, %rd2178;
	xor.b64  	%rd785, %rd781, %rd2170;
	xor.b64  	%rd786, %rd781, %rd2169;
	mov.b64 	{%r297, %r298}, %rd742;
	shf.l.wrap.b32 	%r299, %r297, %r298, 1;
	shf.l.wrap.b32 	%r300, %r298, %r297, 1;
	mov.b64 	%rd787, {%r300, %r299};
	xor.b64  	%rd788, %rd787, %rd754;
	xor.b64  	%rd789, %rd788, %rd2187;
	xor.b64  	%rd790, %rd788, %rd2182;
	xor.b64  	%rd791, %rd788, %rd2177;
	xor.b64  	%rd792, %rd788, %rd2168;
	xor.b64  	%rd793, %rd788, %rd2167;
	mov.b64 	{%r301, %r302}, %rd768;
	shf.l.wrap.b32 	%r303, %r301, %r302, 1;
	shf.l.wrap.b32 	%r304, %r302, %r301, 1;
	mov.b64 	%rd794, {%r304, %r303};
	mov.b64 	{%r305, %r306}, %rd763;
	shf.l.wrap.b32 	%r307, %r305, %r306, 3;
	shf.l.wrap.b32 	%r308, %r306, %r305, 3;
	mov.b64 	%rd795, {%r308, %r307};
	mov.b64 	{%r309, %r310}, %rd776;
	shf.l.wrap.b32 	%r311, %r309, %r310, 6;
	shf.l.wrap.b32 	%r312, %r310, %r309, 6;
	mov.b64 	%rd796, {%r312, %r311};
	mov.b64 	{%r313, %r314}, %rd770;
	shf.l.wrap.b32 	%r315, %r313, %r314, 10;
	shf.l.wrap.b32 	%r316, %r314, %r313, 10;
	mov.b64 	%rd797, {%r316, %r315};
	mov.b64 	{%r317, %r318}, %rd778;
	shf.l.wrap.b32 	%r319, %r317, %r318, 15;
	shf.l.wrap.b32 	%r320, %r318, %r317, 15;
	mov.b64 	%rd798, {%r320, %r319};
	mov.b64 	{%r321, %r322}, %rd785;
	shf.l.wrap.b32 	%r323, %r321, %r322, 21;
	shf.l.wrap.b32 	%r324, %r322, %r321, 21;
	mov.b64 	%rd799, {%r324, %r323};
	mov.b64 	{%r325, %r326}, %rd782;
	shf.l.wrap.b32 	%r327, %r325, %r326, 28;
	shf.l.wrap.b32 	%r328, %r326, %r325, 28;
	mov.b64 	%rd800, {%r328, %r327};
	mov.b64 	{%r329, %r330}, %rd762;
	shf.l.wrap.b32 	%r331, %r330, %r329, 4;
	shf.l.wrap.b32 	%r332, %r329, %r330, 4;
	mov.b64 	%rd801, {%r332, %r331};
	mov.b64 	{%r333, %r334}, %rd771;
	shf.l.wrap.b32 	%r335, %r334, %r333, 13;
	shf.l.wrap.b32 	%r336, %r333, %r334, 13;
	mov.b64 	%rd802, {%r336, %r335};
	mov.b64 	{%r337, %r338}, %rd783;
	shf.l.wrap.b32 	%r339, %r338, %r337, 23;
	shf.l.wrap.b32 	%r340, %r337, %r338, 23;
	mov.b64 	%rd803, {%r340, %r339};
	mov.b64 	{%r341, %r342}, %rd772;
	shf.l.wrap.b32 	%r343, %r341, %r342, 2;
	shf.l.wrap.b32 	%r344, %r342, %r341, 2;
	mov.b64 	%rd804, {%r344, %r343};
	mov.b64 	{%r345, %r346}, %rd793;
	shf.l.wrap.b32 	%r347, %r345, %r346, 14;
	shf.l.wrap.b32 	%r348, %r346, %r345, 14;
	mov.b64 	%rd805, {%r348, %r347};
	mov.b64 	{%r349, %r350}, %rd789;
	shf.l.wrap.b32 	%r351, %r349, %r350, 27;
	shf.l.wrap.b32 	%r352, %r350, %r349, 27;
	mov.b64 	%rd806, {%r352, %r351};
	mov.b64 	{%r353, %r354}, %rd764;
	shf.l.wrap.b32 	%r355, %r354, %r353, 9;
	shf.l.wrap.b32 	%r356, %r353, %r354, 9;
	mov.b64 	%rd807, {%r356, %r355};
	mov.b64 	{%r357, %r358}, %rd786;
	shf.l.wrap.b32 	%r359, %r358, %r357, 24;
	shf.l.wrap.b32 	%r360, %r357, %r358, 24;
	mov.b64 	%rd808, {%r360, %r359};
	mov.b64 	{%r361, %r362}, %rd792;
	shf.l.wrap.b32 	%r363, %r361, %r362, 8;
	shf.l.wrap.b32 	%r364, %r362, %r361, 8;
	mov.b64 	%rd809, {%r364, %r363};
	mov.b64 	{%r365, %r366}, %rd784;
	shf.l.wrap.b32 	%r367, %r365, %r366, 25;
	shf.l.wrap.b32 	%r368, %r366, %r365, 25;
	mov.b64 	%rd810, {%r368, %r367};
	mov.b64 	{%r369, %r370}, %rd777;
	shf.l.wrap.b32 	%r371, %r370, %r369, 11;
	shf.l.wrap.b32 	%r372, %r369, %r370, 11;
	mov.b64 	%rd811, {%r372, %r371};
	mov.b64 	{%r373, %r374}, %rd775;
	shf.l.wrap.b32 	%r375, %r374, %r373, 30;
	shf.l.wrap.b32 	%r376, %r373, %r374, 30;
	mov.b64 	%rd812, {%r376, %r375};
	mov.b64 	{%r377, %r378}, %rd765;
	shf.l.wrap.b32 	%r379, %r377, %r378, 18;
	shf.l.wrap.b32 	%r380, %r378, %r377, 18;
	mov.b64 	%rd813, {%r380, %r379};
	mov.b64 	{%r381, %r382}, %rd791;
	shf.l.wrap.b32 	%r383, %r382, %r381, 7;
	shf.l.wrap.b32 	%r384, %r381, %r382, 7;
	mov.b64 	%rd814, {%r384, %r383};
	mov.b64 	{%r385, %r386}, %rd779;
	shf.l.wrap.b32 	%r387, %r386, %r385, 29;
	shf.l.wrap.b32 	%r388, %r385, %r386, 29;
	mov.b64 	%rd815, {%r388, %r387};
	mov.b64 	{%r389, %r390}, %rd790;
	shf.l.wrap.b32 	%r391, %r389, %r390, 20;
	shf.l.wrap.b32 	%r392, %r390, %r389, 20;
	mov.b64 	%rd816, {%r392, %r391};
	mov.b64 	{%r393, %r394}, %rd769;
	shf.l.wrap.b32 	%r395, %r394, %r393, 12;
	shf.l.wrap.b32 	%r396, %r393, %r394, 12;
	mov.b64 	%rd817, {%r396, %r395};
	not.b64 	%rd818, %rd817;
	and.b64  	%rd819, %rd811, %rd818;
	not.b64 	%rd820, %rd811;
	and.b64  	%rd821, %rd799, %rd820;
	xor.b64  	%rd2275, %rd817, %rd821;
	not.b64 	%rd822, %rd799;
	and.b64  	%rd823, %rd805, %rd822;
	xor.b64  	%rd2274, %rd811, %rd823;
	not.b64 	%rd824, %rd805;
	and.b64  	%rd825, %rd761, %rd824;
	xor.b64  	%rd2273, %rd799, %rd825;
	not.b64 	%rd826, %rd761;
	and.b64  	%rd827, %rd817, %rd826;
	xor.b64  	%rd2187, %rd805, %rd827;
	not.b64 	%rd828, %rd816;
	and.b64  	%rd829, %rd795, %rd828;
	xor.b64  	%rd2186, %rd800, %rd829;
	not.b64 	%rd830, %rd795;
	and.b64  	%rd831, %rd802, %rd830;
	xor.b64  	%rd2185, %rd816, %rd831;
	not.b64 	%rd832, %rd802;
	and.b64  	%rd833, %rd815, %rd832;
	xor.b64  	%rd2184, %rd795, %rd833;
	not.b64 	%rd834, %rd815;
	and.b64  	%rd835, %rd800, %rd834;
	xor.b64  	%rd2183, %rd802, %rd835;
	not.b64 	%rd836, %rd800;
	and.b64  	%rd837, %rd816, %rd836;
	xor.b64  	%rd2182, %rd815, %rd837;
	not.b64 	%rd838, %rd796;
	and.b64  	%rd839, %rd810, %rd838;
	xor.b64  	%rd2181, %rd794, %rd839;
	not.b64 	%rd840, %rd810;
	and.b64  	%rd841, %rd809, %rd840;
	xor.b64  	%rd2180, %rd796, %rd841;
	not.b64 	%rd842, %rd809;
	and.b64  	%rd843, %rd813, %rd842;
	xor.b64  	%rd2179, %rd810, %rd843;
	not.b64 	%rd844, %rd813;
	and.b64  	%rd845, %rd794, %rd844;
	xor.b64  	%rd2178, %rd809, %rd845;
	not.b64 	%rd846, %rd794;
	and.b64  	%rd847, %rd796, %rd846;
	xor.b64  	%rd2177, %rd813, %rd847;
	not.b64 	%rd848, %rd801;
	and.b64  	%rd849, %rd797, %rd848;
	xor.b64  	%rd2176, %rd806, %rd849;
	not.b64 	%rd850, %rd797;
	and.b64  	%rd851, %rd798, %rd850;
	xor.b64  	%rd2175, %rd801, %rd851;
	not.b64 	%rd852, %rd798;
	and.b64  	%rd853, %rd808, %rd852;
	xor.b64  	%rd2172, %rd797, %rd853;
	not.b64 	%rd854, %rd808;
	and.b64  	%rd855, %rd806, %rd854;
	xor.b64  	%rd2170, %rd798, %rd855;
	not.b64 	%rd856, %rd806;
	and.b64  	%rd857, %rd801, %rd856;
	xor.b64  	%rd2168, %rd808, %rd857;
	not.b64 	%rd858, %rd803;
	and.b64  	%rd859, %rd814, %rd858;
	xor.b64  	%rd2174, %rd812, %rd859;
	not.b64 	%rd860, %rd814;
	and.b64  	%rd861, %rd807, %rd860;
	xor.b64  	%rd2173, %rd803, %rd861;
	not.b64 	%rd862, %rd807;
	and.b64  	%rd863, %rd804, %rd862;
	xor.b64  	%rd2171, %rd814, %rd863;
	not.b64 	%rd864, %rd804;
	and.b64  	%rd865, %rd812, %rd864;
	xor.b64  	%rd2169, %rd807, %rd865;
	not.b64 	%rd866, %rd812;
	and.b64  	%rd867, %rd803, %rd866;
	xor.b64  	%rd2167, %rd804, %rd867;
	ld.const.u64 	%rd868, [%rd2192];
	xor.b64  	%rd869, %rd819, %rd868;
	xor.b64  	%rd2276, %rd869, %rd761;
	add.s32 	%r1305, %r1305, 1;
	add.s64 	%rd2192, %rd2192, 8;
	setp.ne.s32 	%p9, %r1305, 24;
	@%p9 bra 	$L__BB0_13;
	setp.lt.u32 	%p10, %r31, %r1301;
	add.s32 	%r1303, %r1303, -136;
	add.s32 	%r1302, %r1302, 1;
	mov.u32 	%r1304, %r31;
	@%p10 bra 	$L__BB0_11;
	bra.uni 	$L__BB0_26;
$L__BB0_15:
	mov.b32 	%r397, 0;
	st.local.v2.b32 	[%rd2], {%r397, %r397};
	st.local.v2.b32 	[%rd2+8], {%r397, %r397};
	st.local.v2.b32 	[%rd2+16], {%r397, %r397};
	st.local.v2.b32 	[%rd2+24], {%r397, %r397};
	st.local.v2.b32 	[%rd2+32], {%r397, %r397};
	st.local.v2.b32 	[%rd2+40], {%r397, %r397};
	st.local.v2.b32 	[%rd2+48], {%r397, %r397};
	st.local.v2.b32 	[%rd2+56], {%r397, %r397};
	st.local.v2.b32 	[%rd2+64], {%r397, %r397};
	st.local.v2.b32 	[%rd2+72], {%r397, %r397};
	st.local.v2.b32 	[%rd2+80], {%r397, %r397};
	st.local.v2.b32 	[%rd2+88], {%r397, %r397};
	st.local.v2.b32 	[%rd2+96], {%r397, %r397};
	st.local.v2.b32 	[%rd2+104], {%r397, %r397};
	st.local.v2.b32 	[%rd2+112], {%r397, %r397};
	st.local.v2.b32 	[%rd2+120], {%r397, %r397};
	st.local.v2.b32 	[%rd2+128], {%r397, %r397};
	sub.s32 	%r36, %r1301, %r1304;
	setp.eq.s32 	%p11, %r36, 0;
	@%p11 bra 	$L__BB0_22;
	mad.lo.s32 	%r399, %r1302, -136, %r1301;
	add.s32 	%r400, %r399, -1;
	and.b32  	%r37, %r1303, 3;
	setp.lt.u32 	%p12, %r400, 3;
	mov.b32 	%r1308, 0;
	@%p12 bra 	$L__BB0_19;
	and.b32  	%r1308, %r1303, -4;
	neg.s32 	%r1307, %r1308;
	mov.u32 	%r1306, %r1304;
	mov.u64 	%rd2218, %rd2;
$L__BB0_18:
	cvt.u64.u32 	%rd870, %r1306;
	add.s64 	%rd871, %rd3, %rd870;
	ld.local.u32 	%r401, [%rd871];
	st.local.u32 	[%rd2218], %r401;
	add.s32 	%r1307, %r1307, 4;
	add.s64 	%rd2218, %rd2218, 4;
	add.s32 	%r1306, %r1306, 4;
	setp.ne.s32 	%p13, %r1307, 0;
	@%p13 bra 	$L__BB0_18;
$L__BB0_19:
	setp.eq.s32 	%p14, %r37, 0;
	@%p14 bra 	$L__BB0_22;
	cvt.u64.u32 	%rd872, %r1308;
	add.s64 	%rd2220, %rd2, %rd872;
	add.s32 	%r402, %r1308, %r1304;
	cvt.u64.u32 	%rd873, %r402;
	add.s64 	%rd2219, %rd3, %rd873;
	neg.s32 	%r1309, %r37;
$L__BB0_21:
	.pragma "nounroll";
	ld.local.u8 	%rs108, [%rd2219];
	st.local.u8 	[%rd2220], %rs108;
	add.s64 	%rd2220, %rd2220, 1;
	add.s64 	%rd2219, %rd2219, 1;
	add.s32 	%r1309, %r1309, 1;
	setp.ne.s32 	%p15, %r1309, 0;
	@%p15 bra 	$L__BB0_21;
$L__BB0_22:
	cvt.u64.u32 	%rd875, %r36;
	add.s64 	%rd876, %rd2, %rd875;
	mov.b16 	%rs109, 1;
	st.local.u8 	[%rd876], %rs109;
	ld.local.v2.b32 	{%r404, %r405}, [%rd2+128];
	bfe.u32 	%r406, %r405, 16, 8;
	bfe.u32 	%r407, %r405, 8, 8;
	bfe.u32 	%r408, %r405, 0, 8;
	bfe.u32 	%r409, %r405, 24, 8;
	cvt.u16.u32 	%rs110, %r409;
	or.b16  	%rs111, %rs110, 128;
	st.local.u8 	[%rd2+135], %rs111;
	ld.local.v2.b32 	{%r410, %r411}, [%rd2];
	bfe.u32 	%r412, %r411, 24, 8;
	bfe.u32 	%r413, %r411, 16, 8;
	bfe.u32 	%r414, %r411, 8, 8;
	bfe.u32 	%r415, %r411, 0, 8;
	ld.local.u32 	%rd877, [%rd2];
	cvt.u64.u32 	%rd878, %r415;
	shl.b64 	%rd879, %rd878, 32;
	and.b64  	%rd880, %rd879, 1095216660480;
	or.b64  	%rd881, %rd880, %rd877;
	cvt.u64.u32 	%rd882, %r414;
	shl.b64 	%rd883, %rd882, 40;
	and.b64  	%rd884, %rd883, 280375465082880;
	or.b64  	%rd885, %rd884, %rd881;
	cvt.u64.u32 	%rd886, %r413;
	shl.b64 	%rd887, %rd886, 48;
	and.b64  	%rd888, %rd887, 71776119061217280;
	or.b64  	%rd889, %rd888, %rd885;
	cvt.u64.u32 	%rd890, %r412;
	shl.b64 	%rd891, %rd890, 56;
	or.b64  	%rd892, %rd891, %rd889;
	xor.b64  	%rd2276, %rd2276, %rd892;
	ld.local.v2.b32 	{%r416, %r417}, [%rd2+8];
	bfe.u32 	%r418, %r417, 24, 8;
	bfe.u32 	%r419, %r417, 16, 8;
	bfe.u32 	%r420, %r417, 8, 8;
	bfe.u32 	%r421, %r417, 0, 8;
	ld.local.u32 	%rd893, [%rd2+8];
	cvt.u64.u32 	%rd894, %r421;
	shl.b64 	%rd895, %rd894, 32;
	and.b64  	%rd896, %rd895, 1095216660480;
	or.b64  	%rd897, %rd896, %rd893;
	cvt.u64.u32 	%rd898, %r420;
	shl.b64 	%rd899, %rd898, 40;
	and.b64  	%rd900, %rd899, 280375465082880;
	or.b64  	%rd901, %rd900, %rd897;
	cvt.u64.u32 	%rd902, %r419;
	shl.b64 	%rd903, %rd902, 48;
	and.b64  	%rd904, %rd903, 71776119061217280;
	or.b64  	%rd905, %rd904, %rd901;
	cvt.u64.u32 	%rd906, %r418;
	shl.b64 	%rd907, %rd906, 56;
	or.b64  	%rd908, %rd907, %rd905;
	xor.b64  	%rd2275, %rd2275, %rd908;
	ld.local.v2.b32 	{%r422, %r423}, [%rd2+16];
	bfe.u32 	%r424, %r423, 24, 8;
	bfe.u32 	%r425, %r423, 16, 8;
	bfe.u32 	%r426, %r423, 8, 8;
	bfe.u32 	%r427, %r423, 0, 8;
	ld.local.u32 	%rd909, [%rd2+16];
	cvt.u64.u32 	%rd910, %r427;
	shl.b64 	%rd911, %rd910, 32;
	and.b64  	%rd912, %rd911, 1095216660480;
	or.b64  	%rd913, %rd912, %rd909;
	cvt.u64.u32 	%rd914, %r426;
	shl.b64 	%rd915, %rd914, 40;
	and.b64  	%rd916, %rd915, 280375465082880;
	or.b64  	%rd917, %rd916, %rd913;
	cvt.u64.u32 	%rd918, %r425;
	shl.b64 	%rd919, %rd918, 48;
	and.b64  	%rd920, %rd919, 71776119061217280;
	or.b64  	%rd921, %rd920, %rd917;
	cvt.u64.u32 	%rd922, %r424;
	shl.b64 	%rd923, %rd922, 56;
	or.b64  	%rd924, %rd923, %rd921;
	xor.b64  	%rd2274, %rd2274, %rd924;
	ld.local.v2.b32 	{%r428, %r429}, [%rd2+24];
	bfe.u32 	%r430, %r429, 24, 8;
	bfe.u32 	%r431, %r429, 16, 8;
	bfe.u32 	%r432, %r429, 8, 8;
	bfe.u32 	%r433, %r429, 0, 8;
	ld.local.u32 	%rd925, [%rd2+24];
	cvt.u64.u32 	%rd926, %r433;
	shl.b64 	%rd927, %rd926, 32;
	and.b64  	%rd928, %rd927, 1095216660480;
	or.b64  	%rd929, %rd928, %rd925;
	cvt.u64.u32 	%rd930, %r432;
	shl.b64 	%rd931, %rd930, 40;
	and.b64  	%rd932, %rd931, 280375465082880;
	or.b64  	%rd933, %rd932, %rd929;
	cvt.u64.u32 	%rd934, %r431;
	shl.b64 	%rd935, %rd934, 48;
	and.b64  	%rd936, %rd935, 71776119061217280;
	or.b64  	%rd937, %rd936, %rd933;
	cvt.u64.u32 	%rd938, %r430;
	shl.b64 	%rd939, %rd938, 56;
	or.b64  	%rd940, %rd939, %rd937;
	xor.b64  	%rd2273, %rd2273, %rd940;
	ld.local.v2.b32 	{%r434, %r435}, [%rd2+32];
	bfe.u32 	%r436, %r435, 24, 8;
	bfe.u32 	%r437, %r435, 16, 8;
	bfe.u32 	%r438, %r435, 8, 8;
	bfe.u32 	%r439, %r435, 0, 8;
	ld.local.u32 	%rd941, [%rd2+32];
	cvt.u64.u32 	%rd942, %r439;
	shl.b64 	%rd943, %rd942, 32;
	and.b64  	%rd944, %rd943, 1095216660480;
	or.b64  	%rd945, %rd944, %rd941;
	cvt.u64.u32 	%rd946, %r438;
	shl.b64 	%rd947, %rd946, 40;
	and.b64  	%rd948, %rd947, 280375465082880;
	or.b64  	%rd949, %rd948, %rd945;
	cvt.u64.u32 	%rd950, %r437;
	shl.b64 	%rd951, %rd950, 48;
	and.b64  	%rd952, %rd951, 71776119061217280;
	or.b64  	%rd953, %rd952, %rd949;
	cvt.u64.u32 	%rd954, %r436;
	shl.b64 	%rd955, %rd954, 56;
	or.b64  	%rd956, %rd955, %rd953;
	xor.b64  	%rd2226, %rd2187, %rd956;
	ld.local.v2.b32 	{%r440, %r441}, [%rd2+40];
	bfe.u32 	%r442, %r441, 24, 8;
	bfe.u32 	%r443, %r441, 16, 8;
	bfe.u32 	%r444, %r441, 8, 8;
	bfe.u32 	%r445, %r441, 0, 8;
	ld.local.u32 	%rd957, [%rd2+40];
	cvt.u64.u32 	%rd958, %r445;
	shl.b64 	%rd959, %rd958, 32;
	and.b64  	%rd960, %rd959, 1095216660480;
	or.b64  	%rd961, %rd960, %rd957;
	cvt.u64.u32 	%rd962, %r444;
	shl.b64 	%rd963, %rd962, 40;
	and.b64  	%rd964, %rd963, 280375465082880;
	or.b64  	%rd965, %rd964, %rd961;
	cvt.u64.u32 	%rd966, %r443;
	shl.b64 	%rd967, %rd966, 48;
	and.b64  	%rd968, %rd967, 71776119061217280;
	or.b64  	%rd969, %rd968, %rd965;
	cvt.u64.u32 	%rd970, %r442;
	shl.b64 	%rd971, %rd970, 56;
	or.b64  	%rd972, %rd971, %rd969;
	xor.b64  	%rd2245, %rd2186, %rd972;
	ld.local.v2.b32 	{%r446, %r447}, [%rd2+48];
	bfe.u32 	%r448, %r447, 24, 8;
	bfe.u32 	%r449, %r447, 16, 8;
	bfe.u32 	%r450, %r447, 8, 8;
	bfe.u32 	%r451, %r447, 0, 8;
	ld.local.u32 	%rd973, [%rd2+48];
	cvt.u64.u32 	%rd974, %r451;
	shl.b64 	%rd975, %rd974, 32;
	and.b64  	%rd976, %rd975, 1095216660480;
	or.b64  	%rd977, %rd976, %rd973;
	cvt.u64.u32 	%rd978, %r450;
	shl.b64 	%rd979, %rd978, 40;
	and.b64  	%rd980, %rd979, 280375465082880;
	or.b64  	%rd981, %rd980, %rd977;
	cvt.u64.u32 	%rd982, %r449;
	shl.b64 	%rd983, %rd982, 48;
	and.b64  	%rd984, %rd983, 71776119061217280;
	or.b64  	%rd985, %rd984, %rd981;
	cvt.u64.u32 	%rd986, %r448;
	shl.b64 	%rd987, %rd986, 56;
	or.b64  	%rd988, %rd987, %rd985;
	xor.b64  	%rd2240, %rd2185, %rd988;
	ld.local.v2.b32 	{%r452, %r453}, [%rd2+56];
	bfe.u32 	%r454, %r453, 24, 8;
	bfe.u32 	%r455, %r453, 16, 8;
	bfe.u32 	%r456, %r453, 8, 8;
	bfe.u32 	%r457, %r453, 0, 8;
	ld.local.u32 	%rd989, [%rd2+56];
	cvt.u64.u32 	%rd990, %r457;
	shl.b64 	%rd991, %rd990, 32;
	and.b64  	%rd992, %rd991, 1095216660480;
	or.b64  	%rd993, %rd992, %rd989;
	cvt.u64.u32 	%rd994, %r456;
	shl.b64 	%rd995, %rd994, 40;
	and.b64  	%rd996, %rd995, 280375465082880;
	or.b64  	%rd997, %rd996, %rd993;
	cvt.u64.u32 	%rd998, %r455;
	shl.b64 	%rd999, %rd998, 48;
	and.b64  	%rd1000, %rd999, 71776119061217280;
	or.b64  	%rd1001, %rd1000, %rd997;
	cvt.u64.u32 	%rd1002, %r454;
	shl.b64 	%rd1003, %rd1002, 56;
	or.b64  	%rd1004, %rd1003, %rd1001;
	xor.b64  	%rd2235, %rd2184, %rd1004;
	ld.local.v2.b32 	{%r458, %r459}, [%rd2+64];
	bfe.u32 	%r460, %r459, 24, 8;
	bfe.u32 	%r461, %r459, 16, 8;
	bfe.u32 	%r462, %r459, 8, 8;
	bfe.u32 	%r463, %r459, 0, 8;
	ld.local.u32 	%rd1005, [%rd2+64];
	cvt.u64.u32 	%rd1006, %r463;
	shl.b64 	%rd1007, %rd1006, 32;
	and.b64  	%rd1008, %rd1007, 1095216660480;
	or.b64  	%rd1009, %rd1008, %rd1005;
	cvt.u64.u32 	%rd1010, %r462;
	shl.b64 	%rd1011, %rd1010, 40;
	and.b64  	%rd1012, %rd1011, 280375465082880;
	or.b64  	%rd1013, %rd1012, %rd1009;
	cvt.u64.u32 	%rd1014, %r461;
	shl.b64 	%rd1015, %rd1014, 48;
	and.b64  	%rd1016, %rd1015, 71776119061217280;
	or.b64  	%rd1017, %rd1016, %rd1013;
	cvt.u64.u32 	%rd1018, %r460;
	shl.b64 	%rd1019, %rd1018, 56;
	or.b64  	%rd1020, %rd1019, %rd1017;
	xor.b64  	%rd2230, %rd2183, %rd1020;
	ld.local.v2.b32 	{%r464, %r465}, [%rd2+72];
	bfe.u32 	%r466, %r465, 24, 8;
	bfe.u32 	%r467, %r465, 16, 8;
	bfe.u32 	%r468, %r465, 8, 8;
	bfe.u32 	%r469, %r465, 0, 8;
	ld.local.u32 	%rd1021, [%rd2+72];
	cvt.u64.u32 	%rd1022, %r469;
	shl.b64 	%rd1023, %rd1022, 32;
	and.b64  	%rd1024, %rd1023, 1095216660480;
	or.b64  	%rd1025, %rd1024, %rd1021;
	cvt.u64.u32 	%rd1026, %r468;
	shl.b64 	%rd1027, %rd1026, 40;
	and.b64  	%rd1028, %rd1027, 280375465082880;
	or.b64  	%rd1029, %rd1028, %rd1025;
	cvt.u64.u32 	%rd1030, %r467;
	shl.b64 	%rd1031, %rd1030, 48;
	and.b64  	%rd1032, %rd1031, 71776119061217280;
	or.b64  	%rd1033, %rd1032, %rd1029;
	cvt.u64.u32 	%rd1034, %r466;
	shl.b64 	%rd1035, %rd1034, 56;
	or.b64  	%rd1036, %rd1035, %rd1033;
	xor.b64  	%rd2225, %rd2182, %rd1036;
	ld.local.v2.b32 	{%r470, %r471}, [%rd2+80];
	bfe.u32 	%r472, %r471, 24, 8;
	bfe.u32 	%r473, %r471, 16, 8;
	bfe.u32 	%r474, %r471, 8, 8;
	bfe.u32 	%r475, %r471, 0, 8;
	ld.local.u32 	%rd1037, [%rd2+80];
	cvt.u64.u32 	%rd1038, %r475;
	shl.b64 	%rd1039, %rd1038, 32;
	and.b64  	%rd1040, %rd1039, 1095216660480;
	or.b64  	%rd1041, %rd1040, %rd1037;
	cvt.u64.u32 	%rd1042, %r474;
	shl.b64 	%rd1043, %rd1042, 40;
	and.b64  	%rd1044, %rd1043, 280375465082880;
	or.b64  	%rd1045, %rd1044, %rd1041;
	cvt.u64.u32 	%rd1046, %r473;
	shl.b64 	%rd1047, %rd1046, 48;
	and.b64  	%rd1048, %rd1047, 71776119061217280;
	or.b64  	%rd1049, %rd1048, %rd1045;
	cvt.u64.u32 	%rd1050, %r472;
	shl.b64 	%rd1051, %rd1050, 56;
	or.b64  	%rd1052, %rd1051, %rd1049;
	xor.b64  	%rd2244, %rd2181, %rd1052;
	ld.local.v2.b32 	{%r476, %r477}, [%rd2+88];
	bfe.u32 	%r478, %r477, 24, 8;
	bfe.u32 	%r479, %r477, 16, 8;
	bfe.u32 	%r480, %r477, 8, 8;
	bfe.u32 	%r481, %r477, 0, 8;
	ld.local.u32 	%rd1053, [%rd2+88];
	cvt.u64.u32 	%rd1054, %r481;
	shl.b64 	%rd1055, %rd1054, 32;
	and.b64  	%rd1056, %rd1055, 1095216660480;
	or.b64  	%rd1057, %rd1056, %rd1053;
	cvt.u64.u32 	%rd1058, %r480;
	shl.b64 	%rd1059, %rd1058, 40;
	and.b64  	%rd1060, %rd1059, 280375465082880;
	or.b64  	%rd1061, %rd1060, %rd1057;
	cvt.u64.u32 	%rd1062, %r479;
	shl.b64 	%rd1063, %rd1062, 48;
	and.b64  	%rd1064, %rd1063, 71776119061217280;
	or.b64  	%rd1065, %rd1064, %rd1061;
	cvt.u64.u32 	%rd1066, %r478;
	shl.b64 	%rd1067, %rd1066, 56;
	or.b64  	%rd1068, %rd1067, %rd1065;
	xor.b64  	%rd2239, %rd2180, %rd1068;
	ld.local.v2.b32 	{%r482, %r483}, [%rd2+96];
	bfe.u32 	%r484, %r483, 24, 8;
	bfe.u32 	%r485, %r483, 16, 8;
	bfe.u32 	%r486, %r483, 8, 8;
	bfe.u32 	%r487, %r483, 0, 8;
	ld.local.u32 	%rd1069, [%rd2+96];
	cvt.u64.u32 	%rd1070, %r487;
	shl.b64 	%rd1071, %rd1070, 32;
	and.b64  	%rd1072, %rd1071, 1095216660480;
	or.b64  	%rd1073, %rd1072, %rd1069;
	cvt.u64.u32 	%rd1074, %r486;
	shl.b64 	%rd1075, %rd1074, 40;
	and.b64  	%rd1076, %rd1075, 280375465082880;
	or.b64  	%rd1077, %rd1076, %rd1073;
	cvt.u64.u32 	%rd1078, %r485;
	shl.b64 	%rd1079, %rd1078, 48;
	and.b64  	%rd1080, %rd1079, 71776119061217280;
	or.b64  	%rd1081, %rd1080, %rd1077;
	cvt.u64.u32 	%rd1082, %r484;
	shl.b64 	%rd1083, %rd1082, 56;
	or.b64  	%rd1084, %rd1083, %rd1081;
	xor.b64  	%rd2234, %rd2179, %rd1084;
	ld.local.v2.b32 	{%r488, %r489}, [%rd2+104];
	bfe.u32 	%r490, %r489, 24, 8;
	bfe.u32 	%r491, %r489, 16, 8;
	bfe.u32 	%r492, %r489, 8, 8;
	bfe.u32 	%r493, %r489, 0, 8;
	ld.local.u32 	%rd1085, [%rd2+104];
	cvt.u64.u32 	%rd1086, %r493;
	shl.b64 	%rd1087, %rd1086, 32;
	and.b64  	%rd1088, %rd1087, 1095216660480;
	or.b64  	%rd1089, %rd1088, %rd1085;
	cvt.u64.u32 	%rd1090, %r492;
	shl.b64 	%rd1091, %rd1090, 40;
	and.b64  	%rd1092, %rd1091, 280375465082880;
	or.b64  	%rd1093, %rd1092, %rd1089;
	cvt.u64.u32 	%rd1094, %r491;
	shl.b64 	%rd1095, %rd1094, 48;
	and.b64  	%rd1096, %rd1095, 71776119061217280;
	or.b64  	%rd1097, %rd1096, %rd1093;
	cvt.u64.u32 	%rd1098, %r490;
	shl.b64 	%rd1099, %rd1098, 56;
	or.b64  	%rd1100, %rd1099, %rd1097;
	xor.b64  	%rd2229, %rd2178, %rd1100;
	ld.local.v2.b32 	{%r494, %r495}, [%rd2+112];
	bfe.u32 	%r496, %r495, 24, 8;
	bfe.u32 	%r497, %r495, 16, 8;
	bfe.u32 	%r498, %r495, 8, 8;
	bfe.u32 	%r499, %r495, 0, 8;
	ld.local.u32 	%rd1101, [%rd2+112];
	cvt.u64.u32 	%rd1102, %r499;
	shl.b64 	%rd1103, %rd1102, 32;
	and.b64  	%rd1104, %rd1103, 1095216660480;
	or.b64  	%rd1105, %rd1104, %rd1101;
	cvt.u64.u32 	%rd1106, %r498;
	shl.b64 	%rd1107, %rd1106, 40;
	and.b64  	%rd1108, %rd1107, 280375465082880;
	or.b64  	%rd1109, %rd1108, %rd1105;
	cvt.u64.u32 	%rd1110, %r497;
	shl.b64 	%rd1111, %rd1110, 48;
	and.b64  	%rd1112, %rd1111, 71776119061217280;
	or.b64  	%rd1113, %rd1112, %rd1109;
	cvt.u64.u32 	%rd1114, %r496;
	shl.b64 	%rd1115, %rd1114, 56;
	or.b64  	%rd1116, %rd1115, %rd1113;
	xor.b64  	%rd2224, %rd2177, %rd1116;
	ld.local.v2.b32 	{%r500, %r501}, [%rd2+120];
	bfe.u32 	%r502, %r501, 24, 8;
	bfe.u32 	%r503, %r501, 16, 8;
	bfe.u32 	%r504, %r501, 8, 8;
	bfe.u32 	%r505, %r501, 0, 8;
	ld.local.u32 	%rd1117, [%rd2+120];
	cvt.u64.u32 	%rd1118, %r505;
	shl.b64 	%rd1119, %rd1118, 32;
	and.b64  	%rd1120, %rd1119, 1095216660480;
	or.b64  	%rd1121, %rd1120, %rd1117;
	cvt.u64.u32 	%rd1122, %r504;
	shl.b64 	%rd1123, %rd1122, 40;
	and.b64  	%rd1124, %rd1123, 280375465082880;
	or.b64  	%rd1125, %rd1124, %rd1121;
	cvt.u64.u32 	%rd1126, %r503;
	shl.b64 	%rd1127, %rd1126, 48;
	and.b64  	%rd1128, %rd1127, 71776119061217280;
	or.b64  	%rd1129, %rd1128, %rd1125;
	cvt.u64.u32 	%rd1130, %r502;
	shl.b64 	%rd1131, %rd1130, 56;
	or.b64  	%rd1132, %rd1131, %rd1129;
	xor.b64  	%rd2243, %rd2176, %rd1132;
	ld.local.u32 	%rd1133, [%rd2+128];
	cvt.u64.u32 	%rd1134, %r408;
	shl.b64 	%rd1135, %rd1134, 32;
	and.b64  	%rd1136, %rd1135, 1095216660480;
	or.b64  	%rd1137, %rd1136, %rd1133;
	cvt.u64.u32 	%rd1138, %r407;
	shl.b64 	%rd1139, %rd1138, 40;
	and.b64  	%rd1140, %rd1139, 280375465082880;
	or.b64  	%rd1141, %rd1140, %rd1137;
	cvt.u64.u32 	%rd1142, %r406;
	shl.b64 	%rd1143, %rd1142, 48;
	and.b64  	%rd1144, %rd1143, 71776119061217280;
	or.b64  	%rd1145, %rd1144, %rd1141;
	cvt.u64.u32 	%rd1146, %r409;
	shl.b64 	%rd1147, %rd1146, 56;
	or.b64  	%rd1148, %rd1147, %rd1145;
	or.b64  	%rd1149, %rd1148, -9223372036854775808;
	xor.b64  	%rd2238, %rd2175, %rd1149;
	mov.b32 	%r1310, 0;
	mov.u64 	%rd2221, RC;
$L__BB0_23:
	xor.b64  	%rd1150, %rd2245, %rd2276;
	xor.b64  	%rd1151, %rd1150, %rd2244;
	xor.b64  	%rd1152, %rd1151, %rd2243;
	xor.b64  	%rd1153, %rd1152, %rd2174;
	xor.b64  	%rd1154, %rd2240, %rd2275;
	xor.b64  	%rd1155, %rd1154, %rd2239;
	xor.b64  	%rd1156, %rd1155, %rd2238;
	xor.b64  	%rd1157, %rd1156, %rd2173;
	xor.b64  	%rd1158, %rd2235, %rd2274;
	xor.b64  	%rd1159, %rd1158, %rd2234;
	xor.b64  	%rd1160, %rd1159, %rd2172;
	xor.b64  	%rd1161, %rd1160, %rd2171;
	xor.b64  	%rd1162, %rd2230, %rd2273;
	xor.b64  	%rd1163, %rd1162, %rd2229;
	xor.b64  	%rd1164, %rd1163, %rd2170;
	xor.b64  	%rd1165, %rd1164, %rd2169;
	xor.b64  	%rd1166, %rd2225, %rd2226;
	xor.b64  	%rd1167, %rd1166, %rd2224;
	xor.b64  	%rd1168, %rd1167, %rd2168;
	xor.b64  	%rd1169, %rd1168, %rd2167;
	mov.b64 	{%r506, %r507}, %rd1157;
	shf.l.wrap.b32 	%r508, %r506, %r507, 1;
	shf.l.wrap.b32 	%r509, %r507, %r506, 1;
	mov.b64 	%rd1170, {%r509, %r508};
	xor.b64  	%rd1171, %rd1170, %rd1169;
	xor.b64  	%rd1172, %rd1171, %rd2276;
	xor.b64  	%rd1173, %rd1171, %rd2245;
	xor.b64  	%rd1174, %rd1171, %rd2244;
	xor.b64  	%rd1175, %rd1171, %rd2243;
	xor.b64  	%rd1176, %rd1171, %rd2174;
	mov.b64 	{%r510, %r511}, %rd1161;
	shf.l.wrap.b32 	%r512, %r510, %r511, 1;
	shf.l.wrap.b32 	%r513, %r511, %r510, 1;
	mov.b64 	%rd1177, {%r513, %r512};
	xor.b64  	%rd1178, %rd1177, %rd1153;
	xor.b64  	%rd1179, %rd1178, %rd2275;
	xor.b64  	%rd1180, %rd1178, %rd2240;
	xor.b64  	%rd1181, %rd1178, %rd2239;
	xor.b64  	%rd1182, %rd1178, %rd2238;
	xor.b64  	%rd1183, %rd1178, %rd2173;
	mov.b64 	{%r514, %r515}, %rd1165;
	shf.l.wrap.b32 	%r516, %r514, %r515, 1;
	shf.l.wrap.b32 	%r517, %r515, %r514, 1;
	mov.b64 	%rd1184, {%r517, %r516};
	xor.b64  	%rd1185, %rd1184, %rd1157;
	xor.b64  	%rd1186, %rd1185, %rd2274;
	xor.b64  	%rd1187, %rd1185, %rd2235;
	xor.b64  	%rd1188, %rd1185, %rd2234;
	xor.b64  	%rd1189, %rd1185, %rd2172;
	xor.b64  	%rd1190, %rd1185, %rd2171;
	mov.b64 	{%r518, %r519}, %rd1169;
	shf.l.wrap.b32 	%r520, %r518, %r519, 1;
	shf.l.wrap.b32 	%r521, %r519, %r518, 1;
	mov.b64 	%rd1191, {%r521, %r520};
	xor.b64  	%rd1192, %rd1191, %rd1161;
	xor.b64  	%rd1193, %rd1192, %rd2273;
	xor.b64  	%rd1194, %rd1192, %rd2230;
	xor.b64  	%rd1195, %rd1192, %rd2229;
	xor.b64  	%rd1196, %rd1192, %rd2170;
	xor.b64  	%rd1197, %rd1192, %rd2169;
	mov.b64 	{%r522, %r523}, %rd1153;
	shf.l.wrap.b32 	%r524, %r522, %r523, 1;
	shf.l.wrap.b32 	%r525, %r523, %r522, 1;
	mov.b64 	%rd1198, {%r525, %r524};
	xor.b64  	%rd1199, %rd1198, %rd1165;
	xor.b64  	%rd1200, %rd1199, %rd2226;
	xor.b64  	%rd1201, %rd1199, %rd2225;
	xor.b64  	%rd1202, %rd1199, %rd2224;
	xor.b64  	%rd1203, %rd1199, %rd2168;
	xor.b64  	%rd1204, %rd1199, %rd2167;
	mov.b64 	{%r526, %r527}, %rd1179;
	shf.l.wrap.b32 	%r528, %r526, %r527, 1;
	shf.l.wrap.b32 	%r529, %r527, %r526, 1;
	mov.b64 	%rd1205, {%r529, %r528};
	mov.b64 	{%r530, %r531}, %rd1174;
	shf.l.wrap.b32 	%r532, %r530, %r531, 3;
	shf.l.wrap.b32 	%r533, %r531, %r530, 3;
	mov.b64 	%rd1206, {%r533, %r532};
	mov.b64 	{%r534, %r535}, %rd1187;
	shf.l.wrap.b32 	%r536, %r534, %r535, 6;
	shf.l.wrap.b32 	%r537, %r535, %r534, 6;
	mov.b64 	%rd1207, {%r537, %r536};
	mov.b64 	{%r538, %r539}, %rd1181;
	shf.l.wrap.b32 	%r540, %r538, %r539, 10;
	shf.l.wrap.b32 	%r541, %r539, %r538, 10;
	mov.b64 	%rd1208, {%r541, %r540};
	mov.b64 	{%r542, %r543}, %rd1189;
	shf.l.wrap.b32 	%r544, %r542, %r543, 15;
	shf.l.wrap.b32 	%r545, %r543, %r542, 15;
	mov.b64 	%rd1209, {%r545, %r544};
	mov.b64 	{%r546, %r547}, %rd1196;
	shf.l.wrap.b32 	%r548, %r546, %r547, 21;
	shf.l.wrap.b32 	%r549, %r547, %r546, 21;
	mov.b64 	%rd1210, {%r549, %r548};
	mov.b64 	{%r550, %r551}, %rd1193;
	shf.l.wrap.b32 	%r552, %r550, %r551, 28;
	shf.l.wrap.b32 	%r553, %r551, %r550, 28;
	mov.b64 	%rd1211, {%r553, %r552};
	mov.b64 	{%r554, %r555}, %rd1173;
	shf.l.wrap.b32 	%r556, %r555, %r554, 4;
	shf.l.wrap.b32 	%r557, %r554, %r555, 4;
	mov.b64 	%rd1212, {%r557, %r556};
	mov.b64 	{%r558, %r559}, %rd1182;
	shf.l.wrap.b32 	%r560, %r559, %r558, 13;
	shf.l.wrap.b32 	%r561, %r558, %r559, 13;
	mov.b64 	%rd1213, {%r561, %r560};
	mov.b64 	{%r562, %r563}, %rd1194;
	shf.l.wrap.b32 	%r564, %r563, %r562, 23;
	shf.l.wrap.b32 	%r565, %r562, %r563, 23;
	mov.b64 	%rd1214, {%r565, %r564};
	mov.b64 	{%r566, %r567}, %rd1183;
	shf.l.wrap.b32 	%r568, %r566, %r567, 2;
	shf.l.wrap.b32 	%r569, %r567, %r566, 2;
	mov.b64 	%rd1215, {%r569, %r568};
	mov.b64 	{%r570, %r571}, %rd1204;
	shf.l.wrap.b32 	%r572, %r570, %r571, 14;
	shf.l.wrap.b32 	%r573, %r571, %r570, 14;
	mov.b64 	%rd1216, {%r573, %r572};
	mov.b64 	{%r574, %r575}, %rd1200;
	shf.l.wrap.b32 	%r576, %r574, %r575, 27;
	shf.l.wrap.b32 	%r577, %r575, %r574, 27;
	mov.b64 	%rd1217, {%r577, %r576};
	mov.b64 	{%r578, %r579}, %rd1175;
	shf.l.wrap.b32 	%r580, %r579, %r578, 9;
	shf.l.wrap.b32 	%r581, %r578, %r579, 9;
	mov.b64 	%rd1218, {%r581, %r580};
	mov.b64 	{%r582, %r583}, %rd1197;
	shf.l.wrap.b32 	%r584, %r583, %r582, 24;
	shf.l.wrap.b32 	%r585, %r582, %r583, 24;
	mov.b64 	%rd1219, {%r585, %r584};
	mov.b64 	{%r586, %r587}, %rd1203;
	shf.l.wrap.b32 	%r588, %r586, %r587, 8;
	shf.l.wrap.b32 	%r589, %r587, %r586, 8;
	mov.b64 	%rd1220, {%r589, %r588};
	mov.b64 	{%r590, %r591}, %rd1195;
	shf.l.wrap.b32 	%r592, %r590, %r591, 25;
	shf.l.wrap.b32 	%r593, %r591, %r590, 25;
	mov.b64 	%rd1221, {%r593, %r592};
	mov.b64 	{%r594, %r595}, %rd1188;
	shf.l.wrap.b32 	%r596, %r595, %r594, 11;
	shf.l.wrap.b32 	%r597, %r594, %r595, 11;
	mov.b64 	%rd1222, {%r597, %r596};
	mov.b64 	{%r598, %r599}, %rd1186;
	shf.l.wrap.b32 	%r600, %r599, %r598, 30;
	shf.l.wrap.b32 	%r601, %r598, %r599, 30;
	mov.b64 	%rd1223, {%r601, %r600};
	mov.b64 	{%r602, %r603}, %rd1176;
	shf.l.wrap.b32 	%r604, %r602, %r603, 18;
	shf.l.wrap.b32 	%r605, %r603, %r602, 18;
	mov.b64 	%rd1224, {%r605, %r604};
	mov.b64 	{%r606, %r607}, %rd1202;
	shf.l.wrap.b32 	%r608, %r607, %r606, 7;
	shf.l.wrap.b32 	%r609, %r606, %r607, 7;
	mov.b64 	%rd1225, {%r609, %r608};
	mov.b64 	{%r610, %r611}, %rd1190;
	shf.l.wrap.b32 	%r612, %r611, %r610, 29;
	shf.l.wrap.b32 	%r613, %r610, %r611, 29;
	mov.b64 	%rd1226, {%r613, %r612};
	mov.b64 	{%r614, %r615}, %rd1201;
	shf.l.wrap.b32 	%r616, %r614, %r615, 20;
	shf.l.wrap.b32 	%r617, %r615, %r614, 20;
	mov.b64 	%rd1227, {%r617, %r616};
	mov.b64 	{%r618, %r619}, %rd1180;
	shf.l.wrap.b32 	%r620, %r619, %r618, 12;
	shf.l.wrap.b32 	%r621, %r618, %r619, 12;
	mov.b64 	%rd1228, {%r621, %r620};
	not.b64 	%rd1229, %rd1228;
	and.b64  	%rd1230, %rd1222, %rd1229;
	not.b64 	%rd1231, %rd1222;
	and.b64  	%rd1232, %rd1210, %rd1231;
	xor.b64  	%rd2275, %rd1228, %rd1232;
	not.b64 	%rd1233, %rd1210;
	and.b64  	%rd1234, %rd1216, %rd1233;
	xor.b64  	%rd2274, %rd1222, %rd1234;
	not.b64 	%rd1235, %rd1216;
	and.b64  	%rd1236, %rd1172, %rd1235;
	xor.b64  	%rd2273, %rd1210, %rd1236;
	not.b64 	%rd1237, %rd1172;
	and.b64  	%rd1238, %rd1228, %rd1237;
	xor.b64  	%rd2226, %rd1216, %rd1238;
	not.b64 	%rd1239, %rd1227;
	and.b64  	%rd1240, %rd1206, %rd1239;
	xor.b64  	%rd2245, %rd1211, %rd1240;
	not.b64 	%rd1241, %rd1206;
	and.b64  	%rd1242, %rd1213, %rd1241;
	xor.b64  	%rd2240, %rd1227, %rd1242;
	not.b64 	%rd1243, %rd1213;
	and.b64  	%rd1244, %rd1226, %rd1243;
	xor.b64  	%rd2235, %rd1206, %rd1244;
	not.b64 	%rd1245, %rd1226;
	and.b64  	%rd1246, %rd1211, %rd1245;
	xor.b64  	%rd2230, %rd1213, %rd1246;
	not.b64 	%rd1247, %rd1211;
	and.b64  	%rd1248, %rd1227, %rd1247;
	xor.b64  	%rd2225, %rd1226, %rd1248;
	not.b64 	%rd1249, %rd1207;
	and.b64  	%rd1250, %rd1221, %rd1249;
	xor.b64  	%rd2244, %rd1205, %rd1250;
	not.b64 	%rd1251, %rd1221;
	and.b64  	%rd1252, %rd1220, %rd1251;
	xor.b64  	%rd2239, %rd1207, %rd1252;
	not.b64 	%rd1253, %rd1220;
	and.b64  	%rd1254, %rd1224, %rd1253;
	xor.b64  	%rd2234, %rd1221, %rd1254;
	not.b64 	%rd1255, %rd1224;
	and.b64  	%rd1256, %rd1205, %rd1255;
	xor.b64  	%rd2229, %rd1220, %rd1256;
	not.b64 	%rd1257, %rd1205;
	and.b64  	%rd1258, %rd1207, %rd1257;
	xor.b64  	%rd2224, %rd1224, %rd1258;
	not.b64 	%rd1259, %rd1212;
	and.b64  	%rd1260, %rd1208, %rd1259;
	xor.b64  	%rd2243, %rd1217, %rd1260;
	not.b64 	%rd1261, %rd1208;
	and.b64  	%rd1262, %rd1209, %rd1261;
	xor.b64  	%rd2238, %rd1212, %rd1262;
	not.b64 	%rd1263, %rd1209;
	and.b64  	%rd1264, %rd1219, %rd1263;
	xor.b64  	%rd2172, %rd1208, %rd1264;
	not.b64 	%rd1265, %rd1219;
	and.b64  	%rd1266, %rd1217, %rd1265;
	xor.b64  	%rd2170, %rd1209, %rd1266;
	not.b64 	%rd1267, %rd1217;
	and.b64  	%rd1268, %rd1212, %rd1267;
	xor.b64  	%rd2168, %rd1219, %rd1268;
	not.b64 	%rd1269, %rd1214;
	and.b64  	%rd1270, %rd1225, %rd1269;
	xor.b64  	%rd2174, %rd1223, %rd1270;
	not.b64 	%rd1271, %rd1225;
	and.b64  	%rd1272, %rd1218, %rd1271;
	xor.b64  	%rd2173, %rd1214, %rd1272;
	not.b64 	%rd1273, %rd1218;
	and.b64  	%rd1274, %rd1215, %rd1273;
	xor.b64  	%rd2171, %rd1225, %rd1274;
	not.b64 	%rd1275, %rd1215;
	and.b64  	%rd1276, %rd1223, %rd1275;
	xor.b64  	%rd2169, %rd1218, %rd1276;
	not.b64 	%rd1277, %rd1223;
	and.b64  	%rd1278, %rd1214, %rd1277;
	xor.b64  	%rd2167, %rd1215, %rd1278;
	ld.const.u64 	%rd1279, [%rd2221];
	xor.b64  	%rd1280, %rd1230, %rd1279;
	xor.b64  	%rd2276, %rd1280, %rd1172;
	add.s32 	%r1310, %r1310, 1;
	add.s64 	%rd2221, %rd2221, 8;
	setp.eq.s32 	%p16, %r1310, 24;
	@%p16 bra 	$L__BB0_26;
	bra.uni 	$L__BB0_23;
$L__BB0_24:
	mov.b32 	%r1311, 0;
	mov.b64 	%rd2276, 1;
	mov.b64 	%rd2264, -9223372036854775808;
	mov.b64 	%rd2248, 0;
	mov.u64 	%rd2247, RC;
	mov.u64 	%rd2249, %rd2248;
	mov.u64 	%rd2250, %rd2248;
	mov.u64 	%rd2251, %rd2248;
	mov.u64 	%rd2252, %rd2248;
	mov.u64 	%rd2253, %rd2248;
	mov.u64 	%rd2254, %rd2248;
	mov.u64 	%rd2255, %rd2248;
	mov.u64 	%rd2256, %rd2248;
	mov.u64 	%rd2273, %rd2248;
	mov.u64 	%rd2258, %rd2248;
	mov.u64 	%rd2259, %rd2248;
	mov.u64 	%rd2260, %rd2248;
	mov.u64 	%rd2261, %rd2248;
	mov.u64 	%rd2274, %rd2248;
	mov.u64 	%rd2263, %rd2248;
	mov.u64 	%rd2265, %rd2248;
	mov.u64 	%rd2266, %rd2248;
	mov.u64 	%rd2275, %rd2248;
	mov.u64 	%rd2268, %rd2248;
	mov.u64 	%rd2269, %rd2248;
	mov.u64 	%rd2270, %rd2248;
	mov.u64 	%rd2271, %rd2248;
$L__BB0_25:
	xor.b64  	%rd1285, %rd2271, %rd2276;
	xor.b64  	%rd1286, %rd1285, %rd2270;
	xor.b64  	%rd1287, %rd1286, %rd2269;
	xor.b64  	%rd1288, %rd1287, %rd2268;
	xor.b64  	%rd1289, %rd2266, %rd2275;
	xor.b64  	%rd1290, %rd1289, %rd2265;
	xor.b64  	%rd1291, %rd1290, %rd2264;
	xor.b64  	%rd1292, %rd1291, %rd2263;
	xor.b64  	%rd1293, %rd2261, %rd2274;
	xor.b64  	%rd1294, %rd1293, %rd2260;
	xor.b64  	%rd1295, %rd1294, %rd2259;
	xor.b64  	%rd1296, %rd1295, %rd2258;
	xor.b64  	%rd1297, %rd2256, %rd2273;
	xor.b64  	%rd1298, %rd1297, %rd2255;
	xor.b64  	%rd1299, %rd1298, %rd2254;
	xor.b64  	%rd1300, %rd1299, %rd2253;
	xor.b64  	%rd1301, %rd2251, %rd2252;
	xor.b64  	%rd1302, %rd1301, %rd2250;
	xor.b64  	%rd1303, %rd1302, %rd2249;
	xor.b64  	%rd1304, %rd1303, %rd2248;
	mov.b64 	{%r623, %r624}, %rd1292;
	shf.l.wrap.b32 	%r625, %r623, %r624, 1;
	shf.l.wrap.b32 	%r626, %r624, %r623, 1;
	mov.b64 	%rd1305, {%r626, %r625};
	xor.b64  	%rd1306, %rd1305, %rd1304;
	xor.b64  	%rd1307, %rd1306, %rd2276;
	xor.b64  	%rd1308, %rd1306, %rd2271;
	xor.b64  	%rd1309, %rd1306, %rd2270;
	xor.b64  	%rd1310, %rd1306, %rd2269;
	xor.b64  	%rd1311, %rd1306, %rd2268;
	mov.b64 	{%r627, %r628}, %rd1296;
	shf.l.wrap.b32 	%r629, %r627, %r628, 1;
	shf.l.wrap.b32 	%r630, %r628, %r627, 1;
	mov.b64 	%rd1312, {%r630, %r629};
	xor.b64  	%rd1313, %rd1312, %rd1288;
	xor.b64  	%rd1314, %rd1313, %rd2275;
	xor.b64  	%rd1315, %rd1313, %rd2266;
	xor.b64  	%rd1316, %rd1313, %rd2265;
	xor.b64  	%rd1317, %rd1313, %rd2264;
	xor.b64  	%rd1318, %rd1313, %rd2263;
	mov.b64 	{%r631, %r632}, %rd1300;
	shf.l.wrap.b32 	%r633, %r631, %r632, 1;
	shf.l.wrap.b32 	%r634, %r632, %r631, 1;
	mov.b64 	%rd1319, {%r634, %r633};
	xor.b64  	%rd1320, %rd1319, %rd1292;
	xor.b64  	%rd1321, %rd1320, %rd2274;
	xor.b64  	%rd1322, %rd1320, %rd2261;
	xor.b64  	%rd1323, %rd1320, %rd2260;
	xor.b64  	%rd1324, %rd1320, %rd2259;
	xor.b64  	%rd1325, %rd1320, %rd2258;
	mov.b64 	{%r635, %r636}, %rd1304;
	shf.l.wrap.b32 	%r637, %r635, %r636, 1;
	shf.l.wrap.b32 	%r638, %r636, %r635, 1;
	mov.b64 	%rd1326, {%r638, %r637};
	xor.b64  	%rd1327, %rd1326, %rd1296;
	xor.b64  	%rd1328, %rd1327, %rd2273;
	xor.b64  	%rd1329, %rd1327, %rd2256;
	xor.b64  	%rd1330, %rd1327, %rd2255;
	xor.b64  	%rd1331, %rd1327, %rd2254;
	xor.b64  	%rd1332, %rd1327, %rd2253;
	mov.b64 	{%r639, %r640}, %rd1288;
	shf.l.wrap.b32 	%r641, %r639, %r640, 1;
	shf.l.wrap.b32 	%r642, %r640, %r639, 1;
	mov.b64 	%rd1333, {%r642, %r641};
	xor.b64  	%rd1334, %rd1333, %rd1300;
	xor.b64  	%rd1335, %rd1334, %rd2252;
	xor.b64  	%rd1336, %rd1334, %rd2251;
	xor.b64  	%rd1337, %rd1334, %rd2250;
	xor.b64  	%rd1338, %rd1334, %rd2249;
	xor.b64  	%rd1339, %rd1334, %rd2248;
	mov.b64 	{%r643, %r644}, %rd1314;
	shf.l.wrap.b32 	%r645, %r643, %r644, 1;
	shf.l.wrap.b32 	%r646, %r644, %r643, 1;
	mov.b64 	%rd1340, {%r646, %r645};
	mov.b64 	{%r647, %r648}, %rd1309;
	shf.l.wrap.b32 	%r649, %r647, %r648, 3;
	shf.l.wrap.b32 	%r650, %r648, %r647, 3;
	mov.b64 	%rd1341, {%r650, %r649};
	mov.b64 	{%r651, %r652}, %rd1322;
	shf.l.wrap.b32 	%r653, %r651, %r652, 6;
	shf.l.wrap.b32 	%r654, %r652, %r651, 6;
	mov.b64 	%rd1342, {%r654, %r653};
	mov.b64 	{%r655, %r656}, %rd1316;
	shf.l.wrap.b32 	%r657, %r655, %r656, 10;
	shf.l.wrap.b32 	%r658, %r656, %r655, 10;
	mov.b64 	%rd1343, {%r658, %r657};
	mov.b64 	{%r659, %r660}, %rd1324;
	shf.l.wrap.b32 	%r661, %r659, %r660, 15;
	shf.l.wrap.b32 	%r662, %r660, %r659, 15;
	mov.b64 	%rd1344, {%r662, %r661};
	mov.b64 	{%r663, %r664}, %rd1331;
	shf.l.wrap.b32 	%r665, %r663, %r664, 21;
	shf.l.wrap.b32 	%r666, %r664, %r663, 21;
	mov.b64 	%rd1345, {%r666, %r665};
	mov.b64 	{%r667, %r668}, %rd1328;
	shf.l.wrap.b32 	%r669, %r667, %r668, 28;
	shf.l.wrap.b32 	%r670, %r668, %r667, 28;
	mov.b64 	%rd1346, {%r670, %r669};
	mov.b64 	{%r671, %r672}, %rd1308;
	shf.l.wrap.b32 	%r673, %r672, %r671, 4;
	shf.l.wrap.b32 	%r674, %r671, %r672, 4;
	mov.b64 	%rd1347, {%r674, %r673};
	mov.b64 	{%r675, %r676}, %rd1317;
	shf.l.wrap.b32 	%r677, %r676, %r675, 13;
	shf.l.wrap.b32 	%r678, %r675, %r676, 13;
	mov.b64 	%rd1348, {%r678, %r677};
	mov.b64 	{%r679, %r680}, %rd1329;
	shf.l.wrap.b32 	%r681, %r680, %r679, 23;
	shf.l.wrap.b32 	%r682, %r679, %r680, 23;
	mov.b64 	%rd1349, {%r682, %r681};
	mov.b64 	{%r683, %r684}, %rd1318;
	shf.l.wrap.b32 	%r685, %r683, %r684, 2;
	shf.l.wrap.b32 	%r686, %r684, %r683, 2;
	mov.b64 	%rd1350, {%r686, %r685};
	mov.b64 	{%r687, %r688}, %rd1339;
	shf.l.wrap.b32 	%r689, %r687, %r688, 14;
	shf.l.wrap.b32 	%r690, %r688, %r687, 14;
	mov.b64 	%rd1351, {%r690, %r689};
	mov.b64 	{%r691, %r692}, %rd1335;
	shf.l.wrap.b32 	%r693, %r691, %r692, 27;
	shf.l.wrap.b32 	%r694, %r692, %r691, 27;
	mov.b64 	%rd1352, {%r694, %r693};
	mov.b64 	{%r695, %r696}, %rd1310;
	shf.l.wrap.b32 	%r697, %r696, %r695, 9;
	shf.l.wrap.b32 	%r698, %r695, %r696, 9;
	mov.b64 	%rd1353, {%r698, %r697};
	mov.b64 	{%r699, %r700}, %rd1332;
	shf.l.wrap.b32 	%r701, %r700, %r699, 24;
	shf.l.wrap.b32 	%r702, %r699, %r700, 24;
	mov.b64 	%rd1354, {%r702, %r701};
	mov.b64 	{%r703, %r704}, %rd1338;
	shf.l.wrap.b32 	%r705, %r703, %r704, 8;
	shf.l.wrap.b32 	%r706, %r704, %r703, 8;
	mov.b64 	%rd1355, {%r706, %r705};
	mov.b64 	{%r707, %r708}, %rd1330;
	shf.l.wrap.b32 	%r709, %r707, %r708, 25;
	shf.l.wrap.b32 	%r710, %r708, %r707, 25;
	mov.b64 	%rd1356, {%r710, %r709};
	mov.b64 	{%r711, %r712}, %rd1323;
	shf.l.wrap.b32 	%r713, %r712, %r711, 11;
	shf.l.wrap.b32 	%r714, %r711, %r712, 11;
	mov.b64 	%rd1357, {%r714, %r713};
	mov.b64 	{%r715, %r716}, %rd1321;
	shf.l.wrap.b32 	%r717, %r716, %r715, 30;
	shf.l.wrap.b32 	%r718, %r715, %r716, 30;
	mov.b64 	%rd1358, {%r718, %r717};
	mov.b64 	{%r719, %r720}, %rd1311;
	shf.l.wrap.b32 	%r721, %r719, %r720, 18;
	shf.l.wrap.b32 	%r722, %r720, %r719, 18;
	mov.b64 	%rd1359, {%r722, %r721};
	mov.b64 	{%r723, %r724}, %rd1337;
	shf.l.wrap.b32 	%r725, %r724, %r723, 7;
	shf.l.wrap.b32 	%r726, %r723, %r724, 7;
	mov.b64 	%rd1360, {%r726, %r725};
	mov.b64 	{%r727, %r728}, %rd1325;
	shf.l.wrap.b32 	%r729, %r728, %r727, 29;
	shf.l.wrap.b32 	%r730, %r727, %r728, 29;
	mov.b64 	%rd1361, {%r730, %r729};
	mov.b64 	{%r731, %r732}, %rd1336;
	shf.l.wrap.b32 	%r733, %r731, %r732, 20;
	shf.l.wrap.b32 	%r734, %r732, %r731, 20;
	mov.b64 	%rd1362, {%r734, %r733};
	mov.b64 	{%r735, %r736}, %rd1315;
	shf.l.wrap.b32 	%r737, %r736, %r735, 12;
	shf.l.wrap.b32 	%r738, %r735, %r736, 12;
	mov.b64 	%rd1363, {%r738, %r737};
	not.b64 	%rd1364, %rd1363;
	and.b64  	%rd1365, %rd1357, %rd1364;
	not.b64 	%rd1366, %rd1357;
	and.b64  	%rd1367, %rd1345, %rd1366;
	xor.b64  	%rd2275, %rd1363, %rd1367;
	not.b64 	%rd1368, %rd1345;
	and.b64  	%rd1369, %rd1351, %rd1368;
	xor.b64  	%rd2274, %rd1357, %rd1369;
	not.b64 	%rd1370, %rd1351;
	and.b64  	%rd1371, %rd1307, %rd1370;
	xor.b64  	%rd2273, %rd1345, %rd1371;
	not.b64 	%rd1372, %rd1307;
	and.b64  	%rd1373, %rd1363, %rd1372;
	xor.b64  	%rd2252, %rd1351, %rd1373;
	not.b64 	%rd1374, %rd1362;
	and.b64  	%rd1375, %rd1341, %rd1374;
	xor.b64  	%rd2271, %rd1346, %rd1375;
	not.b64 	%rd1376, %rd1341;
	and.b64  	%rd1377, %rd1348, %rd1376;
	xor.b64  	%rd2266, %rd1362, %rd1377;
	not.b64 	%rd1378, %rd1348;
	and.b64  	%rd1379, %rd1361, %rd1378;
	xor.b64  	%rd2261, %rd1341, %rd1379;
	not.b64 	%rd1380, %rd1361;
	and.b64  	%rd1381, %rd1346, %rd1380;
	xor.b64  	%rd2256, %rd1348, %rd1381;
	not.b64 	%rd1382, %rd1346;
	and.b64  	%rd1383, %rd1362, %rd1382;
	xor.b64  	%rd2251, %rd1361, %rd1383;
	not.b64 	%rd1384, %rd1342;
	and.b64  	%rd1385, %rd1356, %rd1384;
	xor.b64  	%rd2270, %rd1340, %rd1385;
	not.b64 	%rd1386, %rd1356;
	and.b64  	%rd1387, %rd1355, %rd1386;
	xor.b64  	%rd2265, %rd1342, %rd1387;
	not.b64 	%rd1388, %rd1355;
	and.b64  	%rd1389, %rd1359, %rd1388;
	xor.b64  	%rd2260, %rd1356, %rd1389;
	not.b64 	%rd1390, %rd1359;
	and.b64  	%rd1391, %rd1340, %rd1390;
	xor.b64  	%rd2255, %rd1355, %rd1391;
	not.b64 	%rd1392, %rd1340;
	and.b64  	%rd1393, %rd1342, %rd1392;
	xor.b64  	%rd2250, %rd1359, %rd1393;
	not.b64 	%rd1394, %rd1347;
	and.b64  	%rd1395, %rd1343, %rd1394;
	xor.b64  	%rd2269, %rd1352, %rd1395;
	not.b64 	%rd1396, %rd1343;
	and.b64  	%rd1397, %rd1344, %rd1396;
	xor.b64  	%rd2264, %rd1347, %rd1397;
	not.b64 	%rd1398, %rd1344;
	and.b64  	%rd1399, %rd1354, %rd1398;
	xor.b64  	%rd2259, %rd1343, %rd1399;
	not.b64 	%rd1400, %rd1354;
	and.b64  	%rd1401, %rd1352, %rd1400;
	xor.b64  	%rd2254, %rd1344, %rd1401;
	not.b64 	%rd1402, %rd1352;
	and.b64  	%rd1403, %rd1347, %rd1402;
	xor.b64  	%rd2249, %rd1354, %rd1403;
	not.b64 	%rd1404, %rd1349;
	and.b64  	%rd1405, %rd1360, %rd1404;
	xor.b64  	%rd2268, %rd1358, %rd1405;
	not.b64 	%rd1406, %rd1360;
	and.b64  	%rd1407, %rd1353, %rd1406;
	xor.b64  	%rd2263, %rd1349, %rd1407;
	not.b64 	%rd1408, %rd1353;
	and.b64  	%rd1409, %rd1350, %rd1408;
	xor.b64  	%rd2258, %rd1360, %rd1409;
	not.b64 	%rd1410, %rd1350;
	and.b64  	%rd1411, %rd1358, %rd1410;
	xor.b64  	%rd2253, %rd1353, %rd1411;
	not.b64 	%rd1412, %rd1358;
	and.b64  	%rd1413, %rd1349, %rd1412;
	xor.b64  	%rd2248, %rd1350, %rd1413;
	ld.const.u64 	%rd1414, [%rd2247];
	xor.b64  	%rd1415, %rd1365, %rd1414;
	xor.b64  	%rd2276, %rd1415, %rd1307;
	add.s32 	%r1311, %r1311, 1;
	add.s64 	%rd2247, %rd2247, 8;
	setp.ne.s32 	%p17, %r1311, 24;
	@%p17 bra 	$L__BB0_25;
$L__BB0_26:
	cvt.u16.u64 	%rs163, %rd2276;
	shr.u64 	%rd1416, %rd2276, 8;
	cvt.u16.u64 	%rs162, %rd1416;
	shr.u64 	%rd1417, %rd2276, 16;
	cvt.u16.u64 	%rs161, %rd1417;
	shr.u64 	%rd1418, %rd2276, 24;
	cvt.u16.u64 	%rs160, %rd1418;
	shr.u64 	%rd1419, %rd2276, 32;
	cvt.u16.u64 	%rs159, %rd1419;
	shr.u64 	%rd1420, %rd2276, 40;
	cvt.u16.u64 	%rs158, %rd1420;
	shr.u64 	%rd1421, %rd2276, 48;
	cvt.u16.u64 	%rs157, %rd1421;
	shr.u64 	%rd1422, %rd2276, 56;
	cvt.u16.u64 	%rs156, %rd1422;
	st.local.u64 	[%rd2], %rd2276;
	cvt.u16.u64 	%rs155, %rd2275;
	shr.u64 	%rd1423, %rd2275, 8;
	cvt.u16.u64 	%rs154, %rd1423;
	shr.u64 	%rd1424, %rd2275, 16;
	cvt.u16.u64 	%rs153, %rd1424;
	shr.u64 	%rd1425, %rd2275, 24;
	cvt.u16.u64 	%rs152, %rd1425;
	shr.u64 	%rd1426, %rd2275, 32;
	cvt.u16.u64 	%rs151, %rd1426;
	shr.u64 	%rd1427, %rd2275, 40;
	cvt.u16.u64 	%rs150, %rd1427;
	shr.u64 	%rd1428, %rd2275, 48;
	cvt.u16.u64 	%rs149, %rd1428;
	shr.u64 	%rd1429, %rd2275, 56;
	cvt.u16.u64 	%rs148, %rd1429;
	st.local.u64 	[%rd2+8], %rd2275;
	cvt.u16.u64 	%rs147, %rd2274;
	shr.u64 	%rd1430, %rd2274, 8;
	cvt.u16.u64 	%rs146, %rd1430;
	shr.u64 	%rd1431, %rd2274, 16;
	cvt.u16.u64 	%rs145, %rd1431;
	shr.u64 	%rd1432, %rd2274, 24;
	cvt.u16.u64 	%rs144, %rd1432;
	shr.u64 	%rd1433, %rd2274, 32;
	cvt.u16.u64 	%rs143, %rd1433;
	shr.u64 	%rd1434, %rd2274, 40;
	cvt.u16.u64 	%rs142, %rd1434;
	shr.u64 	%rd1435, %rd2274, 48;
	cvt.u16.u64 	%rs141, %rd1435;
	shr.u64 	%rd1436, %rd2274, 56;
	cvt.u16.u64 	%rs140, %rd1436;
	st.local.u64 	[%rd2+16], %rd2274;
	cvt.u16.u64 	%rs139, %rd2273;
	shr.u64 	%rd1437, %rd2273, 8;
	cvt.u16.u64 	%rs138, %rd1437;
	shr.u64 	%rd1438, %rd2273, 16;
	cvt.u16.u64 	%rs137, %rd1438;
	shr.u64 	%rd1439, %rd2273, 24;
	cvt.u16.u64 	%rs136, %rd1439;
	shr.u64 	%rd1440, %rd2273, 32;
	cvt.u16.u64 	%rs135, %rd1440;
	shr.u64 	%rd1441, %rd2273, 40;
	cvt.u16.u64 	%rs134, %rd1441;
	shr.u64 	%rd1442, %rd2273, 48;
	cvt.u16.u64 	%rs133, %rd1442;
	shr.u64 	%rd1443, %rd2273, 56;
	cvt.u16.u64 	%rs132, %rd1443;
	st.local.u64 	[%rd2+24], %rd2273;
	bra.uni 	$L__BB0_28;
$L__BB0_27:
	cvt.u16.u32 	%rs163, %r1;
	shr.u32 	%r739, %r1, 8;
	cvt.u16.u32 	%rs162, %r739;
	{ .reg .b16 tmp; mov.b32 {tmp, %rs161}, %r1; }
	shr.u32 	%r740, %r1, 24;
	cvt.u16.u32 	%rs160, %r740;
	cvt.u16.u32 	%rs159, %r2;
	shr.u32 	%r741, %r2, 8;
	cvt.u16.u32 	%rs158, %r741;
	{ .reg .b16 tmp; mov.b32 {tmp, %rs157}, %r2; }
	shr.u32 	%r742, %r2, 24;
	cvt.u16.u32 	%rs156, %r742;
	st.local.v2.b32 	[%rd2], {%r1, %r2};
	cvt.u16.u32 	%rs155, %r3;
	shr.u32 	%r743, %r3, 8;
	cvt.u16.u32 	%rs154, %r743;
	{ .reg .b16 tmp; mov.b32 {tmp, %rs153}, %r3; }
	shr.u32 	%r744, %r3, 24;
	cvt.u16.u32 	%rs152, %r744;
	cvt.u16.u32 	%rs151, %r4;
	shr.u32 	%r745, %r4, 8;
	cvt.u16.u32 	%rs150, %r745;
	{ .reg .b16 tmp; mov.b32 {tmp, %rs149}, %r4; }
	shr.u32 	%r746, %r4, 24;
	cvt.u16.u32 	%rs148, %r746;
	st.local.v2.b32 	[%rd2+8], {%r3, %r4};
	cvt.u16.u32 	%rs147, %r5;
	shr.u32 	%r747, %r5, 8;
	cvt.u16.u32 	%rs146, %r747;
	{ .reg .b16 tmp; mov.b32 {tmp, %rs145}, %r5; }
	shr.u32 	%r748, %r5, 24;
	cvt.u16.u32 	%rs144, %r748;
	cvt.u16.u32 	%rs143, %r6;
	shr.u32 	%r749, %r6, 8;
	cvt.u16.u32 	%rs142, %r749;
	{ .reg .b16 tmp; mov.b32 {tmp, %rs141}, %r6; }
	shr.u32 	%r750, %r6, 24;
	cvt.u16.u32 	%rs140, %r750;
	st.local.v2.b32 	[%rd2+16], {%r5, %r6};
	cvt.u16.u32 	%rs139, %r7;
	shr.u32 	%r751, %r7, 8;
	cvt.u16.u32 	%rs138, %r751;
	{ .reg .b16 tmp; mov.b32 {tmp, %rs137}, %r7; }
	shr.u32 	%r752, %r7, 24;
	cvt.u16.u32 	%rs136, %r752;
	cvt.u16.u32 	%rs135, %r8;
	shr.u32 	%r753, %r8, 8;
	cvt.u16.u32 	%rs134, %r753;
	{ .reg .b16 tmp; mov.b32 {tmp, %rs133}, %r8; }
	shr.u32 	%r754, %r8, 24;
	cvt.u16.u32 	%rs132, %r754;
	st.local.v2.b32 	[%rd2+24], {%r7, %r8};
$L__BB0_28:
	ld.param.u64 	%rd2161, [vanity_search_param_0];
	cvta.to.global.u64 	%rd1447, %rd2161;
	ld.global.u8 	%rs112, [%rd1447];
	ld.global.u8 	%rs113, [%rd1447+4];
	ld.global.u8 	%rs114, [%rd1447+5];
	ld.global.u8 	%rs115, [%rd1447+6];
	ld.global.u8 	%rs116, [%rd1447+7];
	ld.global.u8 	%rs117, [%rd1447+8];
	ld.global.u8 	%rs118, [%rd1447+12];
	ld.global.u8 	%rs119, [%rd1447+13];
	ld.global.u8 	%rs120, [%rd1447+14];
	ld.global.u8 	%rs121, [%rd1447+15];
	cvt.u32.u16 	%r756, %rs121;
	cvt.u32.u16 	%r757, %rs120;
	prmt.b32 	%r758, %r757, %r756, 0x3340U;
	cvt.u32.u16 	%r759, %rs119;
	cvt.u32.u16 	%r760, %rs118;
	prmt.b32 	%r761, %r760, %r759, 0x3340U;
	prmt.b32 	%r762, %r761, %r758, 0x5410U;
	ld.global.u8 	%r763, [%rd1447+10];
	ld.global.u8 	%r764, [%rd1447+11];
	prmt.b32 	%r765, %r763, %r764, 0x3340U;
	cvt.u32.u16 	%r766, %rs117;
	ld.global.u8 	%r767, [%rd1447+9];
	prmt.b32 	%r768, %r766, %r767, 0x3340U;
	prmt.b32 	%r769, %r768, %r765, 0x5410U;
	cvt.u32.u16 	%r770, %rs116;
	cvt.u32.u16 	%r771, %rs115;
	prmt.b32 	%r772, %r771, %r770, 0x3340U;
	cvt.u32.u16 	%r773, %rs114;
	cvt.u32.u16 	%r774, %rs113;
	prmt.b32 	%r775, %r774, %r773, 0x3340U;
	prmt.b32 	%r776, %r775, %r772, 0x5410U;
	ld.global.u8 	%r777, [%rd1447+2];
	ld.global.u8 	%r778, [%rd1447+3];
	prmt.b32 	%r779, %r777, %r778, 0x3340U;
	cvt.u32.u16 	%r780, %rs112;
	ld.global.u8 	%r781, [%rd1447+1];
	prmt.b32 	%r782, %r780, %r781, 0x3340U;
	prmt.b32 	%r783, %r782, %r779, 0x5410U;
	st.local.v4.b32 	[%rd3], {%r783, %r776, %r769, %r762};
	ld.global.u8 	%rs122, [%rd1447+16];
	cvt.u32.u16 	%r784, %rs152;
	cvt.u32.u16 	%r785, %rs153;
	prmt.b32 	%r786, %r785, %r784, 0x3340U;
	cvt.u32.u16 	%r787, %rs154;
	cvt.u32.u16 	%r788, %rs155;
	prmt.b32 	%r789, %r788, %r787, 0x3340U;
	prmt.b32 	%r790, %r789, %r786, 0x5410U;
	cvt.u32.u16 	%r791, %rs156;
	cvt.u32.u16 	%r792, %rs157;
	prmt.b32 	%r793, %r792, %r791, 0x3340U;
	cvt.u32.u16 	%r794, %rs159;
	cvt.u32.u16 	%r795, %rs158;
	prmt.b32 	%r796, %r794, %r795, 0x3340U;
	prmt.b32 	%r797, %r796, %r793, 0x5410U;
	cvt.u32.u16 	%r798, %rs160;
	cvt.u32.u16 	%r799, %rs161;
	prmt.b32 	%r800, %r799, %r798, 0x3340U;
	cvt.u32.u16 	%r801, %rs162;
	cvt.u32.u16 	%r802, %rs163;
	prmt.b32 	%r803, %r802, %r801, 0x3340U;
	prmt.b32 	%r804, %r803, %r800, 0x5410U;
	ld.global.u8 	%r805, [%rd1447+18];
	ld.global.u8 	%r806, [%rd1447+19];
	prmt.b32 	%r807, %r805, %r806, 0x3340U;
	cvt.u32.u16 	%r808, %rs122;
	ld.global.u8 	%r809, [%rd1447+17];
	prmt.b32 	%r810, %r808, %r809, 0x3340U;
	prmt.b32 	%r811, %r810, %r807, 0x5410U;
	st.local.v4.b32 	[%rd3+16], {%r811, %r804, %r797, %r790};
	cvt.u32.u16 	%r812, %rs136;
	cvt.u32.u16 	%r813, %rs137;
	prmt.b32 	%r814, %r813, %r812, 0x3340U;
	cvt.u32.u16 	%r815, %rs138;
	cvt.u32.u16 	%r816, %rs139;
	prmt.b32 	%r817, %r816, %r815, 0x3340U;
	prmt.b32 	%r818, %r817, %r814, 0x5410U;
	cvt.u32.u16 	%r819, %rs140;
	cvt.u32.u16 	%r820, %rs141;
	prmt.b32 	%r821, %r820, %r819, 0x3340U;
	cvt.u32.u16 	%r822, %rs143;
	cvt.u32.u16 	%r823, %rs142;
	prmt.b32 	%r824, %r822, %r823, 0x3340U;
	prmt.b32 	%r825, %r824, %r821, 0x5410U;
	cvt.u32.u16 	%r826, %rs144;
	cvt.u32.u16 	%r827, %rs145;
	prmt.b32 	%r828, %r827, %r826, 0x3340U;
	cvt.u32.u16 	%r829, %rs146;
	cvt.u32.u16 	%r830, %rs147;
	prmt.b32 	%r831, %r830, %r829, 0x3340U;
	prmt.b32 	%r832, %r831, %r828, 0x5410U;
	cvt.u32.u16 	%r833, %rs148;
	cvt.u32.u16 	%r834, %rs149;
	prmt.b32 	%r835, %r834, %r833, 0x3340U;
	cvt.u32.u16 	%r836, %rs151;
	cvt.u32.u16 	%r837, %rs150;
	prmt.b32 	%r838, %r836, %r837, 0x3340U;
	prmt.b32 	%r839, %r838, %r835, 0x5410U;
	st.local.v4.b32 	[%rd3+32], {%r839, %r832, %r825, %r818};
	st.local.v2.u8 	[%rd3+48], {%rs135, %rs134};
	st.local.u8 	[%rd3+50], %rs133;
	cvt.u64.u16 	%rd1448, %rs112;
	and.b64  	%rd1449, %rd1448, 255;
	mul.wide.u32 	%rd1450, %r781, 256;
	or.b64  	%rd1451, %rd1450, %rd1449;
	mul.wide.u32 	%rd1452, %r777, 65536;
	or.b64  	%rd1453, %rd1452, %rd1451;
	mul.wide.u32 	%rd1454, %r778, 16777216;
	or.b64  	%rd1455, %rd1454, %rd1453;
	cvt.u64.u16 	%rd1456, %rs113;
	shl.b64 	%rd1457, %rd1456, 32;
	and.b64  	%rd1458, %rd1457, 1095216660480;
	or.b64  	%rd1459, %rd1458, %rd1455;
	cvt.u64.u16 	%rd1460, %rs114;
	shl.b64 	%rd1461, %rd1460, 40;
	and.b64  	%rd1462, %rd1461, 280375465082880;
	or.b64  	%rd1463, %rd1462, %rd1459;
	cvt.u64.u16 	%rd1464, %rs115;
	shl.b64 	%rd1465, %rd1464, 48;
	and.b64  	%rd1466, %rd1465, 71776119061217280;
	or.b64  	%rd1467, %rd1466, %rd1463;
	cvt.u64.u16 	%rd1468, %rs116;
	shl.b64 	%rd1469, %rd1468, 56;
	or.b64  	%rd2302, %rd1469, %rd1467;
	cvt.u64.u16 	%rd1470, %rs117;
	and.b64  	%rd1471, %rd1470, 255;
	mul.wide.u32 	%rd1472, %r767, 256;
	or.b64  	%rd1473, %rd1472, %rd1471;
	mul.wide.u32 	%rd1474, %r763, 65536;
	or.b64  	%rd1475, %rd1474, %rd1473;
	mul.wide.u32 	%rd1476, %r764, 16777216;
	or.b64  	%rd1477, %rd1476, %rd1475;
	cvt.u64.u16 	%rd1478, %rs118;
	shl.b64 	%rd1479, %rd1478, 32;
	and.b64  	%rd1480, %rd1479, 1095216660480;
	or.b64  	%rd1481, %rd1480, %rd1477;
	cvt.u64.u16 	%rd1482, %rs119;
	shl.b64 	%rd1483, %rd1482, 40;
	and.b64  	%rd1484, %rd1483, 280375465082880;
	or.b64  	%rd1485, %rd1484, %rd1481;
	cvt.u64.u16 	%rd1486, %rs120;
	shl.b64 	%rd1487, %rd1486, 48;
	and.b64  	%rd1488, %rd1487, 71776119061217280;
	or.b64  	%rd1489, %rd1488, %rd1485;
	cvt.u64.u16 	%rd1490, %rs121;
	shl.b64 	%rd1491, %rd1490, 56;
	or.b64  	%rd2297, %rd1491, %rd1489;
	cvt.u64.u16 	%rd1492, %rs122;
	and.b64  	%rd1493, %rd1492, 255;
	mul.wide.u32 	%rd1494, %r809, 256;
	or.b64  	%rd1495, %rd1494, %rd1493;
	mul.wide.u32 	%rd1496, %r805, 65536;
	or.b64  	%rd1497, %rd1496, %rd1495;
	mul.wide.u32 	%rd1498, %r806, 16777216;
	or.b64  	%rd1499, %rd1498, %rd1497;
	cvt.u64.u16 	%rd1500, %rs163;
	shl.b64 	%rd1501, %rd1500, 32;
	and.b64  	%rd1502, %rd1501, 1095216660480;
	or.b64  	%rd1503, %rd1502, %rd1499;
	cvt.u64.u16 	%rd1504, %rs162;
	shl.b64 	%rd1505, %rd1504, 40;
	and.b64  	%rd1506, %rd1505, 280375465082880;
	or.b64  	%rd1507, %rd1506, %rd1503;
	cvt.u64.u16 	%rd1508, %rs161;
	shl.b64 	%rd1509, %rd1508, 48;
	and.b64  	%rd1510, %rd1509, 71776119061217280;
	or.b64  	%rd1511, %rd1510, %rd1507;
	cvt.u64.u16 	%rd1512, %rs160;
	shl.b64 	%rd1513, %rd1512, 56;
	or.b64  	%rd2292, %rd1513, %rd1511;
	cvt.u64.u16 	%rd1514, %rs159;
	and.b64  	%rd1515, %rd1514, 255;
	and.b32  	%r840, %r795, 255;
	mul.wide.u32 	%rd1516, %r840, 256;
	or.b64  	%rd1517, %rd1516, %rd1515;
	and.b32  	%r841, %r792, 255;
	mul.wide.u32 	%rd1518, %r841, 65536;
	or.b64  	%rd1519, %rd1518, %rd1517;
	mul.wide.u32 	%rd1520, %r791, 16777216;
	or.b64  	%rd1521, %rd1520, %rd1519;
	cvt.u64.u16 	%rd1522, %rs155;
	shl.b64 	%rd1523, %rd1522, 32;
	and.b64  	%rd1524, %rd1523, 1095216660480;
	or.b64  	%rd1525, %rd1524, %rd1521;
	cvt.u64.u16 	%rd1526, %rs154;
	shl.b64 	%rd1527, %rd1526, 40;
	and.b64  	%rd1528, %rd1527, 280375465082880;
	or.b64  	%rd1529, %rd1528, %rd1525;
	cvt.u64.u16 	%rd1530, %rs153;
	shl.b64 	%rd1531, %rd1530, 48;
	and.b64  	%rd1532, %rd1531, 71776119061217280;
	or.b64  	%rd1533, %rd1532, %rd1529;
	cvt.u64.u16 	%rd1534, %rs152;
	shl.b64 	%rd1535, %rd1534, 56;
	or.b64  	%rd2287, %rd1535, %rd1533;
	cvt.u64.u16 	%rd1536, %rs151;
	and.b64  	%rd1537, %rd1536, 255;
	and.b32  	%r842, %r837, 255;
	mul.wide.u32 	%rd1538, %r842, 256;
	or.b64  	%rd1539, %rd1538, %rd1537;
	and.b32  	%r843, %r834, 255;
	mul.wide.u32 	%rd1540, %r843, 65536;
	or.b64  	%rd1541, %rd1540, %rd1539;
	mul.wide.u32 	%rd1542, %r833, 16777216;
	or.b64  	%rd1543, %rd1542, %rd1541;
	cvt.u64.u16 	%rd1544, %rs147;
	shl.b64 	%rd1545, %rd1544, 32;
	and.b64  	%rd1546, %rd1545, 1095216660480;
	or.b64  	%rd1547, %rd1546, %rd1543;
	cvt.u64.u16 	%rd1548, %rs146;
	shl.b64 	%rd1549, %rd1548, 40;
	and.b64  	%rd1550, %rd1549, 280375465082880;
	or.b64  	%rd1551, %rd1550, %rd1547;
	cvt.u64.u16 	%rd1552, %rs145;
	shl.b64 	%rd1553, %rd1552, 48;
	and.b64  	%rd1554, %rd1553, 71776119061217280;
	or.b64  	%rd1555, %rd1554, %rd1551;
	cvt.u64.u16 	%rd1556, %rs144;
	shl.b64 	%rd1557, %rd1556, 56;
	or.b64  	%rd2282, %rd1557, %rd1555;
	cvt.u64.u16 	%rd1558, %rs143;
	and.b64  	%rd1559, %rd1558, 255;
	and.b32  	%r844, %r823, 255;
	mul.wide.u32 	%rd1560, %r844, 256;
	or.b64  	%rd1561, %rd1560, %rd1559;
	and.b32  	%r845, %r820, 255;
	mul.wide.u32 	%rd1562, %r845, 65536;
	or.b64  	%rd1563, %rd1562, %rd1561;
	mul.wide.u32 	%rd1564, %r819, 16777216;
	or.b64  	%rd1565, %rd1564, %rd1563;
	cvt.u64.u16 	%rd1566, %rs139;
	shl.b64 	%rd1567, %rd1566, 32;
	and.b64  	%rd1568, %rd1567, 1095216660480;
	or.b64  	%rd1569, %rd1568, %rd1565;
	cvt.u64.u16 	%rd1570, %rs138;
	shl.b64 	%rd1571, %rd1570, 40;
	and.b64  	%rd1572, %rd1571, 280375465082880;
	or.b64  	%rd1573, %rd1572, %rd1569;
	cvt.u64.u16 	%rd1574, %rs137;
	shl.b64 	%rd1575, %rd1574, 48;
	and.b64  	%rd1576, %rd1575, 71776119061217280;
	or.b64  	%rd1577, %rd1576, %rd1573;
	cvt.u64.u16 	%rd1578, %rs136;
	shl.b64 	%rd1579, %rd1578, 56;
	or.b64  	%rd2301, %rd1579, %rd1577;
	cvt.u64.u16 	%rd1580, %rs135;
	and.b64  	%rd1581, %rd1580, 255;
	cvt.u32.u16 	%r846, %rs134;
	and.b32  	%r847, %r846, 255;
	mul.wide.u32 	%rd1582, %r847, 256;
	or.b64  	%rd1583, %rd1582, %rd1581;
	cvt.u32.u16 	%r848, %rs133;
	and.b32  	%r849, %r848, 255;
	mul.wide.u32 	%rd1584, %r849, 65536;
	or.b64  	%rd1585, %rd1584, %rd1583;
	cvt.u32.u16 	%r850, %rs132;
	mul.wide.u32 	%rd1586, %r850, 16777216;
	or.b64  	%rd1587, %rd1586, %rd1585;
	or.b64  	%rd2296, %rd1587, 4294967296;
	mov.b32 	%r1312, 0;
	mov.b64 	%rd2294, -9223372036854775808;
	mov.b64 	%rd2278, 0;
	mov.u64 	%rd2277, RC;
	mov.u64 	%rd2279, %rd2278;
	mov.u64 	%rd2280, %rd2278;
	mov.u64 	%rd2281, %rd2278;
	mov.u64 	%rd2283, %rd2278;
	mov.u64 	%rd2284, %rd2278;
	mov.u64 	%rd2285, %rd2278;
	mov.u64 	%rd2286, %rd2278;
	mov.u64 	%rd2288, %rd2278;
	mov.u64 	%rd2289, %rd2278;
	mov.u64 	%rd2290, %rd2278;
	mov.u64 	%rd2291, %rd2278;
	mov.u64 	%rd2293, %rd2278;
	mov.u64 	%rd2295, %rd2278;
	mov.u64 	%rd2298, %rd2278;
	mov.u64 	%rd2299, %rd2278;
	mov.u64 	%rd2300, %rd2278;
$L__BB0_29:
	xor.b64  	%rd1588, %rd2301, %rd2302;
	xor.b64  	%rd1589, %rd1588, %rd2300;
	xor.b64  	%rd1590, %rd1589, %rd2299;
	xor.b64  	%rd1591, %rd1590, %rd2298;
	xor.b64  	%rd1592, %rd2296, %rd2297;
	xor.b64  	%rd1593, %rd1592, %rd2295;
	xor.b64  	%rd1594, %rd1593, %rd2294;
	xor.b64  	%rd1595, %rd1594, %rd2293;
	xor.b64  	%rd1596, %rd2291, %rd2292;
	xor.b64  	%rd1597, %rd1596, %rd2290;
	xor.b64  	%rd1598, %rd1597, %rd2289;
	xor.b64  	%rd1599, %rd1598, %rd2288;
	xor.b64  	%rd1600, %rd2286, %rd2287;
	xor.b64  	%rd1601, %rd1600, %rd2285;
	xor.b64  	%rd1602, %rd1601, %rd2284;
	xor.b64  	%rd1603, %rd1602, %rd2283;
	xor.b64  	%rd1604, %rd2281, %rd2282;
	xor.b64  	%rd1605, %rd1604, %rd2280;
	xor.b64  	%rd1606, %rd1605, %rd2279;
	xor.b64  	%rd1607, %rd1606, %rd2278;
	mov.b64 	{%r851, %r852}, %rd1595;
	shf.l.wrap.b32 	%r853, %r851, %r852, 1;
	shf.l.wrap.b32 	%r854, %r852, %r851, 1;
	mov.b64 	%rd1608, {%r854, %r853};
	xor.b64  	%rd1609, %rd1608, %rd1607;
	xor.b64  	%rd1610, %rd1609, %rd2302;
	xor.b64  	%rd1611, %rd1609, %rd2301;
	xor.b64  	%rd1612, %rd1609, %rd2300;
	xor.b64  	%rd1613, %rd1609, %rd2299;
	xor.b64  	%rd1614, %rd1609, %rd2298;
	mov.b64 	{%r855, %r856}, %rd1599;
	shf.l.wrap.b32 	%r857, %r855, %r856, 1;
	shf.l.wrap.b32 	%r858, %r856, %r855, 1;
	mov.b64 	%rd1615, {%r858, %r857};
	xor.b64  	%rd1616, %rd1615, %rd1591;
	xor.b64  	%rd1617, %rd1616, %rd2297;
	xor.b64  	%rd1618, %rd1616, %rd2296;
	xor.b64  	%rd1619, %rd1616, %rd2295;
	xor.b64  	%rd1620, %rd1616, %rd2294;
	xor.b64  	%rd1621, %rd1616, %rd2293;
	mov.b64 	{%r859, %r860}, %rd1603;
	shf.l.wrap.b32 	%r861, %r859, %r860, 1;
	shf.l.wrap.b32 	%r862, %r860, %r859, 1;
	mov.b64 	%rd1622, {%r862, %r861};
	xor.b64  	%rd1623, %rd1622, %rd1595;
	xor.b64  	%rd1624, %rd1623, %rd2292;
	xor.b64  	%rd1625, %rd1623, %rd2291;
	xor.b64  	%rd1626, %rd1623, %rd2290;
	xor.b64  	%rd1627, %rd1623, %rd2289;
	xor.b64  	%rd1628, %rd1623, %rd2288;
	mov.b64 	{%r863, %r864}, %rd1607;
	shf.l.wrap.b32 	%r865, %r863, %r864, 1;
	shf.l.wrap.b32 	%r866, %r864, %r863, 1;
	mov.b64 	%rd1629, {%r866, %r865};
	xor.b64  	%rd1630, %rd1629, %rd1599;
	xor.b64  	%rd1631, %rd1630, %rd2287;
	xor.b64  	%rd1632, %rd1630, %rd2286;
	xor.b64  	%rd1633, %rd1630, %rd2285;
	xor.b64  	%rd1634, %rd1630, %rd2284;
	xor.b64  	%rd1635, %rd1630, %rd2283;
	mov.b64 	{%r867, %r868}, %rd1591;
	shf.l.wrap.b32 	%r869, %r867, %r868, 1;
	shf.l.wrap.b32 	%r870, %r868, %r867, 1;
	mov.b64 	%rd1636, {%r870, %r869};
	xor.b64  	%rd1637, %rd1636, %rd1603;
	xor.b64  	%rd1638, %rd1637, %rd2282;
	xor.b64  	%rd1639, %rd1637, %rd2281;
	xor.b64  	%rd1640, %rd1637, %rd2280;
	xor.b64  	%rd1641, %rd1637, %rd2279;
	xor.b64  	%rd1642, %rd1637, %rd2278;
	mov.b64 	{%r871, %r872}, %rd1617;
	shf.l.wrap.b32 	%r873, %r871, %r872, 1;
	shf.l.wrap.b32 	%r874, %r872, %r871, 1;
	mov.b64 	%rd1643, {%r874, %r873};
	mov.b64 	{%r875, %r876}, %rd1612;
	shf.l.wrap.b32 	%r877, %r875, %r876, 3;
	shf.l.wrap.b32 	%r878, %r876, %r875, 3;
	mov.b64 	%rd1644, {%r878, %r877};
	mov.b64 	{%r879, %r880}, %rd1625;
	shf.l.wrap.b32 	%r881, %r879, %r880, 6;
	shf.l.wrap.b32 	%r882, %r880, %r879, 6;
	mov.b64 	%rd1645, {%r882, %r881};
	mov.b64 	{%r883, %r884}, %rd1619;
	shf.l.wrap.b32 	%r885, %r883, %r884, 10;
	shf.l.wrap.b32 	%r886, %r884, %r883, 10;
	mov.b64 	%rd1646, {%r886, %r885};
	mov.b64 	{%r887, %r888}, %rd1627;
	shf.l.wrap.b32 	%r889, %r887, %r888, 15;
	shf.l.wrap.b32 	%r890, %r888, %r887, 15;
	mov.b64 	%rd1647, {%r890, %r889};
	mov.b64 	{%r891, %r892}, %rd1634;
	shf.l.wrap.b32 	%r893, %r891, %r892, 21;
	shf.l.wrap.b32 	%r894, %r892, %r891, 21;
	mov.b64 	%rd1648, {%r894, %r893};
	mov.b64 	{%r895, %r896}, %rd1631;
	shf.l.wrap.b32 	%r897, %r895, %r896, 28;
	shf.l.wrap.b32 	%r898, %r896, %r895, 28;
	mov.b64 	%rd1649, {%r898, %r897};
	mov.b64 	{%r899, %r900}, %rd1611;
	shf.l.wrap.b32 	%r901, %r900, %r899, 4;
	shf.l.wrap.b32 	%r902, %r899, %r900, 4;
	mov.b64 	%rd1650, {%r902, %r901};
	mov.b64 	{%r903, %r904}, %rd1620;
	shf.l.wrap.b32 	%r905, %r904, %r903, 13;
	shf.l.wrap.b32 	%r906, %r903, %r904, 13;
	mov.b64 	%rd1651, {%r906, %r905};
	mov.b64 	{%r907, %r908}, %rd1632;
	shf.l.wrap.b32 	%r909, %r908, %r907, 23;
	shf.l.wrap.b32 	%r910, %r907, %r908, 23;
	mov.b64 	%rd1652, {%r910, %r909};
	mov.b64 	{%r911, %r912}, %rd1621;
	shf.l.wrap.b32 	%r913, %r911, %r912, 2;
	shf.l.wrap.b32 	%r914, %r912, %r911, 2;
	mov.b64 	%rd1653, {%r914, %r913};
	mov.b64 	{%r915, %r916}, %rd1642;
	shf.l.wrap.b32 	%r917, %r915, %r916, 14;
	shf.l.wrap.b32 	%r918, %r916, %r915, 14;
	mov.b64 	%rd1654, {%r918, %r917};
	mov.b64 	{%r919, %r920}, %rd1638;
	shf.l.wrap.b32 	%r921, %r919, %r920, 27;
	shf.l.wrap.b32 	%r922, %r920, %r919, 27;
	mov.b64 	%rd1655, {%r922, %r921};
	mov.b64 	{%r923, %r924}, %rd1613;
	shf.l.wrap.b32 	%r925, %r924, %r923, 9;
	shf.l.wrap.b32 	%r926, %r923, %r924, 9;
	mov.b64 	%rd1656, {%r926, %r925};
	mov.b64 	{%r927, %r928}, %rd1635;
	shf.l.wrap.b32 	%r929, %r928, %r927, 24;
	shf.l.wrap.b32 	%r930, %r927, %r928, 24;
	mov.b64 	%rd1657, {%r930, %r929};
	mov.b64 	{%r931, %r932}, %rd1641;
	shf.l.wrap.b32 	%r933, %r931, %r932, 8;
	shf.l.wrap.b32 	%r934, %r932, %r931, 8;
	mov.b64 	%rd1658, {%r934, %r933};
	mov.b64 	{%r935, %r936}, %rd1633;
	shf.l.wrap.b32 	%r937, %r935, %r936, 25;
	shf.l.wrap.b32 	%r938, %r936, %r935, 25;
	mov.b64 	%rd1659, {%r938, %r937};
	mov.b64 	{%r939, %r940}, %rd1626;
	shf.l.wrap.b32 	%r941, %r940, %r939, 11;
	shf.l.wrap.b32 	%r942, %r939, %r940, 11;
	mov.b64 	%rd1660, {%r942, %r941};
	mov.b64 	{%r943, %r944}, %rd1624;
	shf.l.wrap.b32 	%r945, %r944, %r943, 30;
	shf.l.wrap.b32 	%r946, %r943, %r944, 30;
	mov.b64 	%rd1661, {%r946, %r945};
	mov.b64 	{%r947, %r948}, %rd1614;
	shf.l.wrap.b32 	%r949, %r947, %r948, 18;
	shf.l.wrap.b32 	%r950, %r948, %r947, 18;
	mov.b64 	%rd1662, {%r950, %r949};
	mov.b64 	{%r951, %r952}, %rd1640;
	shf.l.wrap.b32 	%r953, %r952, %r951, 7;
	shf.l.wrap.b32 	%r954, %r951, %r952, 7;
	mov.b64 	%rd1663, {%r954, %r953};
	mov.b64 	{%r955, %r956}, %rd1628;
	shf.l.wrap.b32 	%r957, %r956, %r955, 29;
	shf.l.wrap.b32 	%r958, %r955, %r956, 29;
	mov.b64 	%rd1664, {%r958, %r957};
	mov.b64 	{%r959, %r960}, %rd1639;
	shf.l.wrap.b32 	%r961, %r959, %r960, 20;
	shf.l.wrap.b32 	%r962, %r960, %r959, 20;
	mov.b64 	%rd1665, {%r962, %r961};
	mov.b64 	{%r963, %r964}, %rd1618;
	shf.l.wrap.b32 	%r965, %r964, %r963, 12;
	shf.l.wrap.b32 	%r966, %r963, %r964, 12;
	mov.b64 	%rd1666, {%r966, %r965};
	not.b64 	%rd1667, %rd1666;
	and.b64  	%rd1668, %rd1660, %rd1667;
	not.b64 	%rd1669, %rd1660;
	and.b64  	%rd1670, %rd1648, %rd1669;
	xor.b64  	%rd2297, %rd1666, %rd1670;
	not.b64 	%rd1671, %rd1648;
	and.b64  	%rd1672, %rd1654, %rd1671;
	xor.b64  	%rd2292, %rd1660, %rd1672;
	not.b64 	%rd1673, %rd1654;
	and.b64  	%rd1674, %rd1610, %rd1673;
	xor.b64  	%rd2287, %rd1648, %rd1674;
	not.b64 	%rd1675, %rd1610;
	and.b64  	%rd1676, %rd1666, %rd1675;
	xor.b64  	%rd2282, %rd1654, %rd1676;
	not.b64 	%rd1677, %rd1665;
	and.b64  	%rd1678, %rd1644, %rd1677;
	xor.b64  	%rd2301, %rd1649, %rd1678;
	not.b64 	%rd1679, %rd1644;
	and.b64  	%rd1680, %rd1651, %rd1679;
	xor.b64  	%rd2296, %rd1665, %rd1680;
	not.b64 	%rd1681, %rd1651;
	and.b64  	%rd1682, %rd1664, %rd1681;
	xor.b64  	%rd2291, %rd1644, %rd1682;
	not.b64 	%rd1683, %rd1664;
	and.b64  	%rd1684, %rd1649, %rd1683;
	xor.b64  	%rd2286, %rd1651, %rd1684;
	not.b64 	%rd1685, %rd1649;
	and.b64  	%rd1686, %rd1665, %rd1685;
	xor.b64  	%rd2281, %rd1664, %rd1686;
	not.b64 	%rd1687, %rd1645;
	and.b64  	%rd1688, %rd1659, %rd1687;
	xor.b64  	%rd2300, %rd1643, %rd1688;
	not.b64 	%rd1689, %rd1659;
	and.b64  	%rd1690, %rd1658, %rd1689;
	xor.b64  	%rd2295, %rd1645, %rd1690;
	not.b64 	%rd1691, %rd1658;
	and.b64  	%rd1692, %rd1662, %rd1691;
	xor.b64  	%rd2290, %rd1659, %rd1692;
	not.b64 	%rd1693, %rd1662;
	and.b64  	%rd1694, %rd1643, %rd1693;
	xor.b64  	%rd2285, %rd1658, %rd1694;
	not.b64 	%rd1695, %rd1643;
	and.b64  	%rd1696, %rd1645, %rd1695;
	xor.b64  	%rd2280, %rd1662, %rd1696;
	not.b64 	%rd1697, %rd1650;
	and.b64  	%rd1698, %rd1646, %rd1697;
	xor.b64  	%rd2299, %rd1655, %rd1698;
	not.b64 	%rd1699, %rd1646;
	and.b64  	%rd1700, %rd1647, %rd1699;
	xor.b64  	%rd2294, %rd1650, %rd1700;
	not.b64 	%rd1701, %rd1647;
	and.b64  	%rd1702, %rd1657, %rd1701;
	xor.b64  	%rd2289, %rd1646, %rd1702;
	not.b64 	%rd1703, %rd1657;
	and.b64  	%rd1704, %rd1655, %rd1703;
	xor.b64  	%rd2284, %rd1647, %rd1704;
	not.b64 	%rd1705, %rd1655;
	and.b64  	%rd1706, %rd1650, %rd1705;
	xor.b64  	%rd2279, %rd1657, %rd1706;
	not.b64 	%rd1707, %rd1652;
	and.b64  	%rd1708, %rd1663, %rd1707;
	xor.b64  	%rd2298, %rd1661, %rd1708;
	not.b64 	%rd1709, %rd1663;
	and.b64  	%rd1710, %rd1656, %rd1709;
	xor.b64  	%rd2293, %rd1652, %rd1710;
	not.b64 	%rd1711, %rd1656;
	and.b64  	%rd1712, %rd1653, %rd1711;
	xor.b64  	%rd2288, %rd1663, %rd1712;
	not.b64 	%rd1713, %rd1653;
	and.b64  	%rd1714, %rd1661, %rd1713;
	xor.b64  	%rd2283, %rd1656, %rd1714;
	not.b64 	%rd1715, %rd1661;
	and.b64  	%rd1716, %rd1652, %rd1715;
	xor.b64  	%rd2278, %rd1653, %rd1716;
	ld.const.u64 	%rd1717, [%rd2277];
	xor.b64  	%rd1718, %rd1668, %rd1717;
	xor.b64  	%rd2302, %rd1718, %rd1610;
	add.s32 	%r1312, %r1312, 1;
	add.s64 	%rd2277, %rd2277, 8;
	setp.ne.s32 	%p18, %r1312, 24;
	@%p18 bra 	$L__BB0_29;
	shr.u64 	%rd1722, %rd2297, 24;
	shr.u64 	%rd1723, %rd2297, 40;
	shr.u64 	%rd1724, %rd2297, 48;
	shr.u64 	%rd1725, %rd2297, 56;
	cvt.u32.u64 	%r968, %rd1725;
	cvt.u32.u64 	%r969, %rd1724;
	prmt.b32 	%r970, %r969, %r968, 0x3340U;
	{ .reg .b32 tmp; mov.b64 {tmp, %r971}, %rd2297; }
	cvt.u32.u64 	%r972, %rd1723;
	prmt.b32 	%r973, %r971, %r972, 0x3340U;
	prmt.b32 	%r974, %r973, %r970, 0x5410U;
	st.local.u32 	[%rd2+12], %r974;
	st.local.u64 	[%rd2+16], %rd2292;
	st.local.u64 	[%rd2+24], %rd2287;
	ld.const.u8 	%r975, [CREATE3_FACTORY];
	ld.const.u8 	%r976, [CREATE3_FACTORY+1];
	ld.const.u8 	%r977, [CREATE3_FACTORY+2];
	ld.const.u8 	%rd1726, [CREATE3_FACTORY+3];
	ld.const.u8 	%rd1727, [CREATE3_FACTORY+4];
	ld.const.u8 	%rd1728, [CREATE3_FACTORY+5];
	ld.const.u8 	%rd1729, [CREATE3_FACTORY+7];
	ld.const.u8 	%r978, [CREATE3_FACTORY+8];
	ld.const.u8 	%r979, [CREATE3_FACTORY+9];
	ld.const.u8 	%r980, [CREATE3_FACTORY+10];
	ld.const.u8 	%rd1730, [CREATE3_FACTORY+11];
	ld.const.u8 	%rd1731, [CREATE3_FACTORY+12];
	ld.const.u8 	%rd1732, [CREATE3_FACTORY+13];
	ld.const.u8 	%rd1733, [CREATE3_FACTORY+15];
	ld.const.u8 	%r981, [CREATE3_FACTORY+16];
	ld.const.u8 	%r982, [CREATE3_FACTORY+17];
	ld.const.u8 	%r983, [CREATE3_FACTORY+18];
	ld.const.u8 	%rd1734, [CREATE3_FACTORY+19];
	ld.const.u8 	%rd1735, [FACTORY_BYTECODE_HASH];
	ld.const.u8 	%rd1736, [FACTORY_BYTECODE_HASH+1];
	ld.const.u8 	%rd1737, [FACTORY_BYTECODE_HASH+3];
	ld.const.u8 	%r984, [FACTORY_BYTECODE_HASH+4];
	ld.const.u8 	%r985, [FACTORY_BYTECODE_HASH+5];
	ld.const.u8 	%r986, [FACTORY_BYTECODE_HASH+6];
	ld.const.u8 	%rd1738, [FACTORY_BYTECODE_HASH+7];
	ld.const.u8 	%rd1739, [FACTORY_BYTECODE_HASH+8];
	ld.const.u8 	%rd1740, [FACTORY_BYTECODE_HASH+9];
	ld.const.u8 	%rd1741, [FACTORY_BYTECODE_HASH+11];
	ld.const.u8 	%r987, [FACTORY_BYTECODE_HASH+12];
	ld.const.u8 	%r988, [FACTORY_BYTECODE_HASH+13];
	ld.const.u8 	%r989, [FACTORY_BYTECODE_HASH+14];
	ld.const.u8 	%rd1742, [FACTORY_BYTECODE_HASH+15];
	ld.const.u8 	%rd1743, [FACTORY_BYTECODE_HASH+16];
	ld.const.u8 	%rd1744, [FACTORY_BYTECODE_HASH+17];
	ld.const.u8 	%rd1745, [FACTORY_BYTECODE_HASH+19];
	ld.const.u8 	%r990, [FACTORY_BYTECODE_HASH+20];
	ld.const.u8 	%r991, [FACTORY_BYTECODE_HASH+21];
	ld.const.u8 	%r992, [FACTORY_BYTECODE_HASH+22];
	ld.const.u8 	%rd1746, [FACTORY_BYTECODE_HASH+23];
	ld.const.u8 	%rd1747, [FACTORY_BYTECODE_HASH+24];
	ld.const.u8 	%rd1748, [FACTORY_BYTECODE_HASH+25];
	ld.const.u8 	%rd1749, [FACTORY_BYTECODE_HASH+27];
	ld.const.u8 	%r993, [FACTORY_BYTECODE_HASH+28];
	ld.const.u8 	%r994, [FACTORY_BYTECODE_HASH+29];
	ld.const.u8 	%r995, [FACTORY_BYTECODE_HASH+30];
	ld.const.u8 	%rd1750, [FACTORY_BYTECODE_HASH+31];
	mul.wide.u32 	%rd1751, %r975, 256;
	mul.wide.u32 	%rd1752, %r976, 65536;
	or.b64  	%rd1753, %rd1751, %rd1752;
	mul.wide.u32 	%rd1754, %r977, 16777216;
	or.b64  	%rd1755, %rd1753, %rd1754;
	shl.b64 	%rd1756, %rd1726, 32;
	or.b64  	%rd1757, %rd1755, %rd1756;
	shl.b64 	%rd1758, %rd1727, 40;
	or.b64  	%rd1759, %rd1757, %rd1758;
	shl.b64 	%rd1760, %rd1728, 48;
	or.b64  	%rd1761, %rd1759, %rd1760;
	ld.const.u8 	%rd1762, [CREATE3_FACTORY+6];
	shl.b64 	%rd1763, %rd1762, 56;
	or.b64  	%rd1764, %rd1761, %rd1763;
	or.b64  	%rd2328, %rd1764, 255;
	mul.wide.u32 	%rd1765, %r978, 256;
	or.b64  	%rd1766, %rd1765, %rd1729;
	mul.wide.u32 	%rd1767, %r979, 65536;
	or.b64  	%rd1768, %rd1767, %rd1766;
	mul.wide.u32 	%rd1769, %r980, 16777216;
	or.b64  	%rd1770, %rd1769, %rd1768;
	shl.b64 	%rd1771, %rd1730, 32;
	or.b64  	%rd1772, %rd1771, %rd1770;
	shl.b64 	%rd1773, %rd1731, 40;
	or.b64  	%rd1774, %rd1773, %rd1772;
	shl.b64 	%rd1775, %rd1732, 48;
	or.b64  	%rd1776, %rd1775, %rd1774;
	ld.const.u8 	%rd1777, [CREATE3_FACTORY+14];
	shl.b64 	%rd1778, %rd1777, 56;
	or.b64  	%rd2323, %rd1778, %rd1776;
	mul.wide.u32 	%rd1779, %r981, 256;
	or.b64  	%rd1780, %rd1779, %rd1733;
	mul.wide.u32 	%rd1781, %r982, 65536;
	or.b64  	%rd1782, %rd1781, %rd1780;
	mul.wide.u32 	%rd1783, %r983, 16777216;
	or.b64  	%rd1784, %rd1783, %rd1782;
	shl.b64 	%rd1785, %rd1734, 32;
	or.b64  	%rd1786, %rd1785, %rd1784;
	shl.b64 	%rd1787, %rd2302, 40;
	and.b64  	%rd1788, %rd1787, 280375465082880;
	or.b64  	%rd1789, %rd1788, %rd1786;
	and.b64  	%rd1790, %rd1787, 71776119061217280;
	or.b64  	%rd1791, %rd1790, %rd1789;
	and.b64  	%rd1792, %rd1787, -72057594037927936;
	or.b64  	%rd2318, %rd1792, %rd1791;
	shl.b64 	%rd1793, %rd2297, 40;
	mov.b64 	{%r996, %r997}, %rd2297;
	mov.b64 	{%r998, %r999}, %rd2302;
	shf.l.wrap.b32 	%r1000, %r999, %r996, 8;
	shf.l.wrap.b32 	%r1001, %r998, %r999, 8;
	mov.b64 	%rd1794, {%r1001, %r1000};
	and.b64  	%rd1795, %rd1794, 281474976710655;
	and.b64  	%rd1796, %rd1793, 71776119061217280;
	or.b64  	%rd1797, %rd1796, %rd1795;
	and.b64  	%rd1798, %rd1793, -72057594037927936;
	or.b64  	%rd2313, %rd1798, %rd1797;
	and.b64  	%rd1799, %rd1722, 4294967295;
	shl.b64 	%rd1800, %rd1725, 32;
	or.b64  	%rd1801, %rd1800, %rd1799;
	shl.b64 	%rd1802, %rd2292, 40;
	and.b64  	%rd1803, %rd1802, 280375465082880;
	or.b64  	%rd1804, %rd1803, %rd1801;
	and.b64  	%rd1805, %rd1802, 71776119061217280;
	or.b64  	%rd1806, %rd1805, %rd1804;
	and.b64  	%rd1807, %rd1802, -72057594037927936;
	or.b64  	%rd2308, %rd1807, %rd1806;
	shl.b64 	%rd1808, %rd2287, 40;
	mov.b64 	{%r1002, %r1003}, %rd2292;
	mov.b64 	{%r1004, %r1005}, %rd2287;
	shf.l.wrap.b32 	%r1006, %r1003, %r1004, 8;
	shf.l.wrap.b32 	%r1007, %r1002, %r1003, 8;
	mov.b64 	%rd1809, {%r1007, %r1006};
	and.b64  	%rd1810, %rd1809, 281474976710655;
	and.b64  	%rd1811, %rd1808, 71776119061217280;
	or.b64  	%rd1812, %rd1811, %rd1810;
	and.b64  	%rd1813, %rd1808, -72057594037927936;
	or.b64  	%rd2327, %rd1813, %rd1812;
	mov.b64 	{%r1008, %r1009}, %rd1735;
	shf.l.wrap.b32 	%r1010, %r1005, %r1008, 8;
	shf.l.wrap.b32 	%r1011, %r1004, %r1005, 8;
	mov.b64 	%rd1814, {%r1011, %r1010};
	shl.b64 	%rd1815, %rd1736, 48;
	or.b64  	%rd1816, %rd1815, %rd1814;
	ld.const.u8 	%rd1817, [FACTORY_BYTECODE_HASH+2];
	shl.b64 	%rd1818, %rd1817, 56;
	or.b64  	%rd2322, %rd1818, %rd1816;
	mul.wide.u32 	%rd1819, %r984, 256;
	or.b64  	%rd1820, %rd1819, %rd1737;
	mul.wide.u32 	%rd1821, %r985, 65536;
	or.b64  	%rd1822, %rd1821, %rd1820;
	mul.wide.u32 	%rd1823, %r986, 16777216;
	or.b64  	%rd1824, %rd1823, %rd1822;
	shl.b64 	%rd1825, %rd1738, 32;
	or.b64  	%rd1826, %rd1825, %rd1824;
	shl.b64 	%rd1827, %rd1739, 40;
	or.b64  	%rd1828, %rd1827, %rd1826;
	shl.b64 	%rd1829, %rd1740, 48;
	or.b64  	%rd1830, %rd1829, %rd1828;
	ld.const.u8 	%rd1831, [FACTORY_BYTECODE_HASH+10];
	shl.b64 	%rd1832, %rd1831, 56;
	or.b64  	%rd2317, %rd1832, %rd1830;
	mul.wide.u32 	%rd1833, %r987, 256;
	or.b64  	%rd1834, %rd1833, %rd1741;
	mul.wide.u32 	%rd1835, %r988, 65536;
	or.b64  	%rd1836, %rd1835, %rd1834;
	mul.wide.u32 	%rd1837, %r989, 16777216;
	or.b64  	%rd1838, %rd1837, %rd1836;
	shl.b64 	%rd1839, %rd1742, 32;
	or.b64  	%rd1840, %rd1839, %rd1838;
	shl.b64 	%rd1841, %rd1743, 40;
	or.b64  	%rd1842, %rd1841, %rd1840;
	shl.b64 	%rd1843, %rd1744, 48;
	or.b64  	%rd1844, %rd1843, %rd1842;
	ld.const.u8 	%rd1845, [FACTORY_BYTECODE_HASH+18];
	shl.b64 	%rd1846, %rd1845, 56;
	or.b64  	%rd2312, %rd1846, %rd1844;
	mul.wide.u32 	%rd1847, %r990, 256;
	or.b64  	%rd1848, %rd1847, %rd1745;
	mul.wide.u32 	%rd1849, %r991, 65536;
	or.b64  	%rd1850, %rd1849, %rd1848;
	mul.wide.u32 	%rd1851, %r992, 16777216;
	or.b64  	%rd1852, %rd1851, %rd1850;
	shl.b64 	%rd1853, %rd1746, 32;
	or.b64  	%rd1854, %rd1853, %rd1852;
	shl.b64 	%rd1855, %rd1747, 40;
	or.b64  	%rd1856, %rd1855, %rd1854;
	shl.b64 	%rd1857, %rd1748, 48;
	or.b64  	%rd1858, %rd1857, %rd1856;
	ld.const.u8 	%rd1859, [FACTORY_BYTECODE_HASH+26];
	shl.b64 	%rd1860, %rd1859, 56;
	or.b64  	%rd2307, %rd1860, %rd1858;
	mul.wide.u32 	%rd1861, %r993, 256;
	or.b64  	%rd1862, %rd1861, %rd1749;
	mul.wide.u32 	%rd1863, %r994, 65536;
	or.b64  	%rd1864, %rd1863, %rd1862;
	mul.wide.u32 	%rd1865, %r995, 16777216;
	or.b64  	%rd1866, %rd1865, %rd1864;
	shl.b64 	%rd1867, %rd1750, 32;
	or.b64  	%rd1868, %rd1867, %rd1866;
	or.b64  	%rd2326, %rd1868, 1099511627776;
	mov.b32 	%r1313, 0;
	mov.b64 	%rd2320, -9223372036854775808;
	mov.b64 	%rd2304, 0;
	mov.u64 	%rd2303, RC;
	mov.u64 	%rd2305, %rd2304;
	mov.u64 	%rd2306, %rd2304;
	mov.u64 	%rd2309, %rd2304;
	mov.u64 	%rd2310, %rd2304;
	mov.u64 	%rd2311, %rd2304;
	mov.u64 	%rd2314, %rd2304;
	mov.u64 	%rd2315, %rd2304;
	mov.u64 	%rd2316, %rd2304;
	mov.u64 	%rd2319, %rd2304;
	mov.u64 	%rd2321, %rd2304;
	mov.u64 	%rd2324, %rd2304;
	mov.u64 	%rd2325, %rd2304;
$L__BB0_31:
	xor.b64  	%rd1869, %rd2327, %rd2328;
	xor.b64  	%rd1870, %rd1869, %rd2326;
	xor.b64  	%rd1871, %rd1870, %rd2325;
	xor.b64  	%rd1872, %rd1871, %rd2324;
	xor.b64  	%rd1873, %rd2322, %rd2323;
	xor.b64  	%rd1874, %rd1873, %rd2321;
	xor.b64  	%rd1875, %rd1874, %rd2320;
	xor.b64  	%rd1876, %rd1875, %rd2319;
	xor.b64  	%rd1877, %rd2317, %rd2318;
	xor.b64  	%rd1878, %rd1877, %rd2316;
	xor.b64  	%rd1879, %rd1878, %rd2315;
	xor.b64  	%rd1880, %rd1879, %rd2314;
	xor.b64  	%rd1881, %rd2312, %rd2313;
	xor.b64  	%rd1882, %rd1881, %rd2311;
	xor.b64  	%rd1883, %rd1882, %rd2310;
	xor.b64  	%rd1884, %rd1883, %rd2309;
	xor.b64  	%rd1885, %rd2307, %rd2308;
	xor.b64  	%rd1886, %rd1885, %rd2306;
	xor.b64  	%rd1887, %rd1886, %rd2305;
	xor.b64  	%rd1888, %rd1887, %rd2304;
	mov.b64 	{%r1012, %r1013}, %rd1876;
	shf.l.wrap.b32 	%r1014, %r1012, %r1013, 1;
	shf.l.wrap.b32 	%r1015, %r1013, %r1012, 1;
	mov.b64 	%rd1889, {%r1015, %r1014};
	xor.b64  	%rd1890, %rd1889, %rd1888;
	xor.b64  	%rd1891, %rd1890, %rd2328;
	xor.b64  	%rd1892, %rd1890, %rd2327;
	xor.b64  	%rd1893, %rd1890, %rd2326;
	xor.b64  	%rd1894, %rd1890, %rd2325;
	xor.b64  	%rd1895, %rd1890, %rd2324;
	mov.b64 	{%r1016, %r1017}, %rd1880;
	shf.l.wrap.b32 	%r1018, %r1016, %r1017, 1;
	shf.l.wrap.b32 	%r1019, %r1017, %r1016, 1;
	mov.b64 	%rd1896, {%r1019, %r1018};
	xor.b64  	%rd1897, %rd1896, %rd1872;
	xor.b64  	%rd1898, %rd1897, %rd2323;
	xor.b64  	%rd1899, %rd1897, %rd2322;
	xor.b64  	%rd1900, %rd1897, %rd2321;
	xor.b64  	%rd1901, %rd1897, %rd2320;
	xor.b64  	%rd1902, %rd1897, %rd2319;
	mov.b64 	{%r1020, %r1021}, %rd1884;
	shf.l.wrap.b32 	%r1022, %r1020, %r1021, 1;
	shf.l.wrap.b32 	%r1023, %r1021, %r1020, 1;
	mov.b64 	%rd1903, {%r1023, %r1022};
	xor.b64  	%rd1904, %rd1903, %rd1876;
	xor.b64  	%rd1905, %rd1904, %rd2318;
	xor.b64  	%rd1906, %rd1904, %rd2317;
	xor.b64  	%rd1907, %rd1904, %rd2316;
	xor.b64  	%rd1908, %rd1904, %rd2315;
	xor.b64  	%rd1909, %rd1904, %rd2314;
	mov.b64 	{%r1024, %r1025}, %rd1888;
	shf.l.wrap.b32 	%r1026, %r1024, %r1025, 1;
	shf.l.wrap.b32 	%r1027, %r1025, %r1024, 1;
	mov.b64 	%rd1910, {%r1027, %r1026};
	xor.b64  	%rd1911, %rd1910, %rd1880;
	xor.b64  	%rd1912, %rd1911, %rd2313;
	xor.b64  	%rd1913, %rd1911, %rd2312;
	xor.b64  	%rd1914, %rd1911, %rd2311;
	xor.b64  	%rd1915, %rd1911, %rd2310;
	xor.b64  	%rd1916, %rd1911, %rd2309;
	mov.b64 	{%r1028, %r1029}, %rd1872;
	shf.l.wrap.b32 	%r1030, %r1028, %r1029, 1;
	shf.l.wrap.b32 	%r1031, %r1029, %r1028, 1;
	mov.b64 	%rd1917, {%r1031, %r1030};
	xor.b64  	%rd1918, %rd1917, %rd1884;
	xor.b64  	%rd1919, %rd1918, %rd2308;
	xor.b64  	%rd1920, %rd1918, %rd2307;
	xor.b64  	%rd1921, %rd1918, %rd2306;
	xor.b64  	%rd1922, %rd1918, %rd2305;
	xor.b64  	%rd1923, %rd1918, %rd2304;
	mov.b64 	{%r1032, %r1033}, %rd1898;
	shf.l.wrap.b32 	%r1034, %r1032, %r1033, 1;
	shf.l.wrap.b32 	%r1035, %r1033, %r1032, 1;
	mov.b64 	%rd1924, {%r1035, %r1034};
	mov.b64 	{%r1036, %r1037}, %rd1893;
	shf.l.wrap.b32 	%r1038, %r1036, %r1037, 3;
	shf.l.wrap.b32 	%r1039, %r1037, %r1036, 3;
	mov.b64 	%rd1925, {%r1039, %r1038};
	mov.b64 	{%r1040, %r1041}, %rd1906;
	shf.l.wrap.b32 	%r1042, %r1040, %r1041, 6;
	shf.l.wrap.b32 	%r1043, %r1041, %r1040, 6;
	mov.b64 	%rd1926, {%r1043, %r1042};
	mov.b64 	{%r1044, %r1045}, %rd1900;
	shf.l.wrap.b32 	%r1046, %r1044, %r1045, 10;
	shf.l.wrap.b32 	%r1047, %r1045, %r1044, 10;
	mov.b64 	%rd1927, {%r1047, %r1046};
	mov.b64 	{%r1048, %r1049}, %rd1908;
	shf.l.wrap.b32 	%r1050, %r1048, %r1049, 15;
	shf.l.wrap.b32 	%r1051, %r1049, %r1048, 15;
	mov.b64 	%rd1928, {%r1051, %r1050};
	mov.b64 	{%r1052, %r1053}, %rd1915;
	shf.l.wrap.b32 	%r1054, %r1052, %r1053, 21;
	shf.l.wrap.b32 	%r1055, %r1053, %r1052, 21;
	mov.b64 	%rd1929, {%r1055, %r1054};
	mov.b64 	{%r1056, %r1057}, %rd1912;
	shf.l.wrap.b32 	%r1058, %r1056, %r1057, 28;
	shf.l.wrap.b32 	%r1059, %r1057, %r1056, 28;
	mov.b64 	%rd1930, {%r1059, %r1058};
	mov.b64 	{%r1060, %r1061}, %rd1892;
	shf.l.wrap.b32 	%r1062, %r1061, %r1060, 4;
	shf.l.wrap.b32 	%r1063, %r1060, %r1061, 4;
	mov.b64 	%rd1931, {%r1063, %r1062};
	mov.b64 	{%r1064, %r1065}, %rd1901;
	shf.l.wrap.b32 	%r1066, %r1065, %r1064, 13;
	shf.l.wrap.b32 	%r1067, %r1064, %r1065, 13;
	mov.b64 	%rd1932, {%r1067, %r1066};
	mov.b64 	{%r1068, %r1069}, %rd1913;
	shf.l.wrap.b32 	%r1070, %r1069, %r1068, 23;
	shf.l.wrap.b32 	%r1071, %r1068, %r1069, 23;
	mov.b64 	%rd1933, {%r1071, %r1070};
	mov.b64 	{%r1072, %r1073}, %rd1902;
	shf.l.wrap.b32 	%r1074, %r1072, %r1073, 2;
	shf.l.wrap.b32 	%r1075, %r1073, %r1072, 2;
	mov.b64 	%rd1934, {%r1075, %r1074};
	mov.b64 	{%r1076, %r1077}, %rd1923;
	shf.l.wrap.b32 	%r1078, %r1076, %r1077, 14;
	shf.l.wrap.b32 	%r1079, %r1077, %r1076, 14;
	mov.b64 	%rd1935, {%r1079, %r1078};
	mov.b64 	{%r1080, %r1081}, %rd1919;
	shf.l.wrap.b32 	%r1082, %r1080, %r1081, 27;
	shf.l.wrap.b32 	%r1083, %r1081, %r1080, 27;
	mov.b64 	%rd1936, {%r1083, %r1082};
	mov.b64 	{%r1084, %r1085}, %rd1894;
	shf.l.wrap.b32 	%r1086, %r1085, %r1084, 9;
	shf.l.wrap.b32 	%r1087, %r1084, %r1085, 9;
	mov.b64 	%rd1937, {%r1087, %r1086};
	mov.b64 	{%r1088, %r1089}, %rd1916;
	shf.l.wrap.b32 	%r1090, %r1089, %r1088, 24;
	shf.l.wrap.b32 	%r1091, %r1088, %r1089, 24;
	mov.b64 	%rd1938, {%r1091, %r1090};
	mov.b64 	{%r1092, %r1093}, %rd1922;
	shf.l.wrap.b32 	%r1094, %r1092, %r1093, 8;
	shf.l.wrap.b32 	%r1095, %r1093, %r1092, 8;
	mov.b64 	%rd1939, {%r1095, %r1094};
	mov.b64 	{%r1096, %r1097}, %rd1914;
	shf.l.wrap.b32 	%r1098, %r1096, %r1097, 25;
	shf.l.wrap.b32 	%r1099, %r1097, %r1096, 25;
	mov.b64 	%rd1940, {%r1099, %r1098};
	mov.b64 	{%r1100, %r1101}, %rd1907;
	shf.l.wrap.b32 	%r1102, %r1101, %r1100, 11;
	shf.l.wrap.b32 	%r1103, %r1100, %r1101, 11;
	mov.b64 	%rd1941, {%r1103, %r1102};
	mov.b64 	{%r1104, %r1105}, %rd1905;
	shf.l.wrap.b32 	%r1106, %r1105, %r1104, 30;
	shf.l.wrap.b32 	%r1107, %r1104, %r1105, 30;
	mov.b64 	%rd1942, {%r1107, %r1106};
	mov.b64 	{%r1108, %r1109}, %rd1895;
	shf.l.wrap.b32 	%r1110, %r1108, %r1109, 18;
	shf.l.wrap.b32 	%r1111, %r1109, %r1108, 18;
	mov.b64 	%rd1943, {%r1111, %r1110};
	mov.b64 	{%r1112, %r1113}, %rd1921;
	shf.l.wrap.b32 	%r1114, %r1113, %r1112, 7;
	shf.l.wrap.b32 	%r1115, %r1112, %r1113, 7;
	mov.b64 	%rd1944, {%r1115, %r1114};
	mov.b64 	{%r1116, %r1117}, %rd1909;
	shf.l.wrap.b32 	%r1118, %r1117, %r1116, 29;
	shf.l.wrap.b32 	%r1119, %r1116, %r1117, 29;
	mov.b64 	%rd1945, {%r1119, %r1118};
	mov.b64 	{%r1120, %r1121}, %rd1920;
	shf.l.wrap.b32 	%r1122, %r1120, %r1121, 20;
	shf.l.wrap.b32 	%r1123, %r1121, %r1120, 20;
	mov.b64 	%rd1946, {%r1123, %r1122};
	mov.b64 	{%r1124, %r1125}, %rd1899;
	shf.l.wrap.b32 	%r1126, %r1125, %r1124, 12;
	shf.l.wrap.b32 	%r1127, %r1124, %r1125, 12;
	mov.b64 	%rd1947, {%r1127, %r1126};
	not.b64 	%rd1948, %rd1947;
	and.b64  	%rd1949, %rd1941, %rd1948;
	not.b64 	%rd1950, %rd1941;
	and.b64  	%rd1951, %rd1929, %rd1950;
	xor.b64  	%rd2323, %rd1947, %rd1951;
	not.b64 	%rd1952, %rd1929;
	and.b64  	%rd1953, %rd1935, %rd1952;
	xor.b64  	%rd2318, %rd1941, %rd1953;
	not.b64 	%rd1954, %rd1935;
	and.b64  	%rd1955, %rd1891, %rd1954;
	xor.b64  	%rd2313, %rd1929, %rd1955;
	not.b64 	%rd1956, %rd1891;
	and.b64  	%rd1957, %rd1947, %rd1956;
	xor.b64  	%rd2308, %rd1935, %rd1957;
	not.b64 	%rd1958, %rd1946;
	and.b64  	%rd1959, %rd1925, %rd1958;
	xor.b64  	%rd2327, %rd1930, %rd1959;
	not.b64 	%rd1960, %rd1925;
	and.b64  	%rd1961, %rd1932, %rd1960;
	xor.b64  	%rd2322, %rd1946, %rd1961;
	not.b64 	%rd1962, %rd1932;
	and.b64  	%rd1963, %rd1945, %rd1962;
	xor.b64  	%rd2317, %rd1925, %rd1963;
	not.b64 	%rd1964, %rd1945;
	and.b64  	%rd1965, %rd1930, %rd1964;
	xor.b64  	%rd2312, %rd1932, %rd1965;
	not.b64 	%rd1966, %rd1930;
	and.b64  	%rd1967, %rd1946, %rd1966;
	xor.b64  	%rd2307, %rd1945, %rd1967;
	not.b64 	%rd1968, %rd1926;
	and.b64  	%rd1969, %rd1940, %rd1968;
	xor.b64  	%rd2326, %rd1924, %rd1969;
	not.b64 	%rd1970, %rd1940;
	and.b64  	%rd1971, %rd1939, %rd1970;
	xor.b64  	%rd2321, %rd1926, %rd1971;
	not.b64 	%rd1972, %rd1939;
	and.b64  	%rd1973, %rd1943, %rd1972;
	xor.b64  	%rd2316, %rd1940, %rd1973;
	not.b64 	%rd1974, %rd1943;
	and.b64  	%rd1975, %rd1924, %rd1974;
	xor.b64  	%rd2311, %rd1939, %rd1975;
	not.b64 	%rd1976, %rd1924;
	and.b64  	%rd1977, %rd1926, %rd1976;
	xor.b64  	%rd2306, %rd1943, %rd1977;
	not.b64 	%rd1978, %rd1931;
	and.b64  	%rd1979, %rd1927, %rd1978;
	xor.b64  	%rd2325, %rd1936, %rd1979;
	not.b64 	%rd1980, %rd1927;
	and.b64  	%rd1981, %rd1928, %rd1980;
	xor.b64  	%rd2320, %rd1931, %rd1981;
	not.b64 	%rd1982, %rd1928;
	and.b64  	%rd1983, %rd1938, %rd1982;
	xor.b64  	%rd2315, %rd1927, %rd1983;
	not.b64 	%rd1984, %rd1938;
	and.b64  	%rd1985, %rd1936, %rd1984;
	xor.b64  	%rd2310, %rd1928, %rd1985;
	not.b64 	%rd1986, %rd1936;
	and.b64  	%rd1987, %rd1931, %rd1986;
	xor.b64  	%rd2305, %rd1938, %rd1987;
	not.b64 	%rd1988, %rd1933;
	and.b64  	%rd1989, %rd1944, %rd1988;
	xor.b64  	%rd2324, %rd1942, %rd1989;
	not.b64 	%rd1990, %rd1944;
	and.b64  	%rd1991, %rd1937, %rd1990;
	xor.b64  	%rd2319, %rd1933, %rd1991;
	not.b64 	%rd1992, %rd1937;
	and.b64  	%rd1993, %rd1934, %rd1992;
	xor.b64  	%rd2314, %rd1944, %rd1993;
	not.b64 	%rd1994, %rd1934;
	and.b64  	%rd1995, %rd1942, %rd1994;
	xor.b64  	%rd2309, %rd1937, %rd1995;
	not.b64 	%rd1996, %rd1942;
	and.b64  	%rd1997, %rd1933, %rd1996;
	xor.b64  	%rd2304, %rd1934, %rd1997;
	ld.const.u64 	%rd1998, [%rd2303];
	xor.b64  	%rd1999, %rd1949, %rd1998;
	xor.b64  	%rd2328, %rd1999, %rd1891;
	add.s32 	%r1313, %r1313, 1;
	add.s64 	%rd2303, %rd2303, 8;
	setp.ne.s32 	%p19, %r1313, 24;
	@%p19 bra 	$L__BB0_31;
	shr.u64 	%rd2003, %rd2323, 40;
	shr.u64 	%rd2004, %rd2323, 48;
	shr.u64 	%rd2005, %rd2323, 56;
	cvt.u32.u64 	%r1129, %rd2005;
	cvt.u32.u64 	%r1130, %rd2004;
	prmt.b32 	%r1131, %r1130, %r1129, 0x3340U;
	{ .reg .b32 tmp; mov.b64 {tmp, %r1132}, %rd2323; }
	cvt.u32.u64 	%r1133, %rd2003;
	prmt.b32 	%r1134, %r1132, %r1133, 0x3340U;
	prmt.b32 	%r1135, %r1134, %r1131, 0x5410U;
	st.local.u32 	[%rd2+12], %r1135;
	st.local.u64 	[%rd2+16], %rd2318;
	shr.u64 	%rd2006, %rd2313, 16;
	st.local.u64 	[%rd2+24], %rd2313;
	shr.u64 	%rd2007, %rd2323, 16;
	and.b64  	%rd2008, %rd2007, 1099511562240;
	shl.b64 	%rd2009, %rd2005, 40;
	or.b64  	%rd2010, %rd2008, %rd2009;
	shl.b64 	%rd2011, %rd2318, 48;
	and.b64  	%rd2012, %rd2011, 71776119061217280;
	or.b64  	%rd2013, %rd2010, %rd2012;
	and.b64  	%rd2014, %rd2011, -72057594037927936;
	or.b64  	%rd2015, %rd2013, %rd2014;
	or.b64  	%rd2354, %rd2015, 38102;
	shl.b64 	%rd2016, %rd2313, 48;
	mov.b64 	{%r1136, %r1137}, %rd2313;
	mov.b64 	{%r1138, %r1139}, %rd2318;
	shf.l.wrap.b32 	%r1140, %r1139, %r1136, 16;
	shf.l.wrap.b32 	%r1141, %r1138, %r1139, 16;
	mov.b64 	%rd2017, {%r1141, %r1140};
	and.b64  	%rd2018, %rd2017, 72057594037927935;
	and.b64  	%rd2019, %rd2016, -72057594037927936;
	or.b64  	%rd2349, %rd2019, %rd2018;
	or.b64  	%rd2344, %rd2006, 72339069014638592;
	mov.b32 	%r1314, 0;
	mov.b64 	%rd2346, -9223372036854775808;
	mov.b64 	%rd2330, 0;
	mov.u64 	%rd2329, RC;
	mov.u64 	%rd2331, %rd2330;
	mov.u64 	%rd2332, %rd2330;
	mov.u64 	%rd2333, %rd2330;
	mov.u64 	%rd2334, %rd2330;
	mov.u64 	%rd2335, %rd2330;
	mov.u64 	%rd2336, %rd2330;
	mov.u64 	%rd2337, %rd2330;
	mov.u64 	%rd2338, %rd2330;
	mov.u64 	%rd2339, %rd2330;
	mov.u64 	%rd2340, %rd2330;
	mov.u64 	%rd2341, %rd2330;
	mov.u64 	%rd2342, %rd2330;
	mov.u64 	%rd2343, %rd2330;
	mov.u64 	%rd2345, %rd2330;
	mov.u64 	%rd2347, %rd2330;
	mov.u64 	%rd2348, %rd2330;
	mov.u64 	%rd2350, %rd2330;
	mov.u64 	%rd2351, %rd2330;
	mov.u64 	%rd2352, %rd2330;
	mov.u64 	%rd2353, %rd2330;
$L__BB0_33:
	xor.b64  	%rd2020, %rd2353, %rd2354;
	xor.b64  	%rd2021, %rd2020, %rd2352;
	xor.b64  	%rd2022, %rd2021, %rd2351;
	xor.b64  	%rd2023, %rd2022, %rd2350;
	xor.b64  	%rd2024, %rd2348, %rd2349;
	xor.b64  	%rd2025, %rd2024, %rd2347;
	xor.b64  	%rd2026, %rd2025, %rd2346;
	xor.b64  	%rd2027, %rd2026, %rd2345;
	xor.b64  	%rd2028, %rd2343, %rd2344;
	xor.b64  	%rd2029, %rd2028, %rd2342;
	xor.b64  	%rd2030, %rd2029, %rd2341;
	xor.b64  	%rd2031, %rd2030, %rd2340;
	xor.b64  	%rd2032, %rd2338, %rd2339;
	xor.b64  	%rd2033, %rd2032, %rd2337;
	xor.b64  	%rd2034, %rd2033, %rd2336;
	xor.b64  	%rd2035, %rd2034, %rd2335;
	xor.b64  	%rd2036, %rd2333, %rd2334;
	xor.b64  	%rd2037, %rd2036, %rd2332;
	xor.b64  	%rd2038, %rd2037, %rd2331;
	xor.b64  	%rd2039, %rd2038, %rd2330;
	mov.b64 	{%r1142, %r1143}, %rd2027;
	shf.l.wrap.b32 	%r1144, %r1142, %r1143, 1;
	shf.l.wrap.b32 	%r1145, %r1143, %r1142, 1;
	mov.b64 	%rd2040, {%r1145, %r1144};
	xor.b64  	%rd2041, %rd2040, %rd2039;
	xor.b64  	%rd2042, %rd2041, %rd2354;
	xor.b64  	%rd2043, %rd2041, %rd2353;
	xor.b64  	%rd2044, %rd2041, %rd2352;
	xor.b64  	%rd2045, %rd2041, %rd2351;
	xor.b64  	%rd2046, %rd2041, %rd2350;
	mov.b64 	{%r1146, %r1147}, %rd2031;
	shf.l.wrap.b32 	%r1148, %r1146, %r1147, 1;
	shf.l.wrap.b32 	%r1149, %r1147, %r1146, 1;
	mov.b64 	%rd2047, {%r1149, %r1148};
	xor.b64  	%rd2048, %rd2047, %rd2023;
	xor.b64  	%rd2049, %rd2048, %rd2349;
	xor.b64  	%rd2050, %rd2048, %rd2348;
	xor.b64  	%rd2051, %rd2048, %rd2347;
	xor.b64  	%rd2052, %rd2048, %rd2346;
	xor.b64  	%rd2053, %rd2048, %rd2345;
	mov.b64 	{%r1150, %r1151}, %rd2035;
	shf.l.wrap.b32 	%r1152, %r1150, %r1151, 1;
	shf.l.wrap.b32 	%r1153, %r1151, %r1150, 1;
	mov.b64 	%rd2054, {%r1153, %r1152};
	xor.b64  	%rd2055, %rd2054, %rd2027;
	xor.b64  	%rd2056, %rd2055, %rd2344;
	xor.b64  	%rd2057, %rd2055, %rd2343;
	xor.b64  	%rd2058, %rd2055, %rd2342;
	xor.b64  	%rd2059, %rd2055, %rd2341;
	xor.b64  	%rd2060, %rd2055, %rd2340;
	mov.b64 	{%r1154, %r1155}, %rd2039;
	shf.l.wrap.b32 	%r1156, %r1154, %r1155, 1;
	shf.l.wrap.b32 	%r1157, %r1155, %r1154, 1;
	mov.b64 	%rd2061, {%r1157, %r1156};
	xor.b64  	%rd2062, %rd2061, %rd2031;
	xor.b64  	%rd2063, %rd2062, %rd2339;
	xor.b64  	%rd2064, %rd2062, %rd2338;
	xor.b64  	%rd2065, %rd2062, %rd2337;
	xor.b64  	%rd2066, %rd2062, %rd2336;
	xor.b64  	%rd2067, %rd2062, %rd2335;
	mov.b64 	{%r1158, %r1159}, %rd2023;
	shf.l.wrap.b32 	%r1160, %r1158, %r1159, 1;
	shf.l.wrap.b32 	%r1161, %r1159, %r1158, 1;
	mov.b64 	%rd2068, {%r1161, %r1160};
	xor.b64  	%rd2069, %rd2068, %rd2035;
	xor.b64  	%rd2070, %rd2069, %rd2334;
	xor.b64  	%rd2071, %rd2069, %rd2333;
	xor.b64  	%rd2072, %rd2069, %rd2332;
	xor.b64  	%rd2073, %rd2069, %rd2331;
	xor.b64  	%rd2074, %rd2069, %rd2330;
	mov.b64 	{%r1162, %r1163}, %rd2049;
	shf.l.wrap.b32 	%r1164, %r1162, %r1163, 1;
	shf.l.wrap.b32 	%r1165, %r1163, %r1162, 1;
	mov.b64 	%rd2075, {%r1165, %r1164};
	mov.b64 	{%r1166, %r1167}, %rd2044;
	shf.l.wrap.b32 	%r1168, %r1166, %r1167, 3;
	shf.l.wrap.b32 	%r1169, %r1167, %r1166, 3;
	mov.b64 	%rd2076, {%r1169, %r1168};
	mov.b64 	{%r1170, %r1171}, %rd2057;
	shf.l.wrap.b32 	%r1172, %r1170, %r1171, 6;
	shf.l.wrap.b32 	%r1173, %r1171, %r1170, 6;
	mov.b64 	%rd2077, {%r1173, %r1172};
	mov.b64 	{%r1174, %r1175}, %rd2051;
	shf.l.wrap.b32 	%r1176, %r1174, %r1175, 10;
	shf.l.wrap.b32 	%r1177, %r1175, %r1174, 10;
	mov.b64 	%rd2078, {%r1177, %r1176};
	mov.b64 	{%r1178, %r1179}, %rd2059;
	shf.l.wrap.b32 	%r1180, %r1178, %r1179, 15;
	shf.l.wrap.b32 	%r1181, %r1179, %r1178, 15;
	mov.b64 	%rd2079, {%r1181, %r1180};
	mov.b64 	{%r1182, %r1183}, %rd2066;
	shf.l.wrap.b32 	%r1184, %r1182, %r1183, 21;
	shf.l.wrap.b32 	%r1185, %r1183, %r1182, 21;
	mov.b64 	%rd2080, {%r1185, %r1184};
	mov.b64 	{%r1186, %r1187}, %rd2063;
	shf.l.wrap.b32 	%r1188, %r1186, %r1187, 28;
	shf.l.wrap.b32 	%r1189, %r1187, %r1186, 28;
	mov.b64 	%rd2081, {%r1189, %r1188};
	mov.b64 	{%r1190, %r1191}, %rd2043;
	shf.l.wrap.b32 	%r1192, %r1191, %r1190, 4;
	shf.l.wrap.b32 	%r1193, %r1190, %r1191, 4;
	mov.b64 	%rd2082, {%r1193, %r1192};
	mov.b64 	{%r1194, %r1195}, %rd2052;
	shf.l.wrap.b32 	%r1196, %r1195, %r1194, 13;
	shf.l.wrap.b32 	%r1197, %r1194, %r1195, 13;
	mov.b64 	%rd2083, {%r1197, %r1196};
	mov.b64 	{%r1198, %r1199}, %rd2064;
	shf.l.wrap.b32 	%r1200, %r1199, %r1198, 23;
	shf.l.wrap.b32 	%r1201, %r1198, %r1199, 23;
	mov.b64 	%rd2084, {%r1201, %r1200};
	mov.b64 	{%r1202, %r1203}, %rd2053;
	shf.l.wrap.b32 	%r1204, %r1202, %r1203, 2;
	shf.l.wrap.b32 	%r1205, %r1203, %r1202, 2;
	mov.b64 	%rd2085, {%r1205, %r1204};
	mov.b64 	{%r1206, %r1207}, %rd2074;
	shf.l.wrap.b32 	%r1208, %r1206, %r1207, 14;
	shf.l.wrap.b32 	%r1209, %r1207, %r1206, 14;
	mov.b64 	%rd2086, {%r1209, %r1208};
	mov.b64 	{%r1210, %r1211}, %rd2070;
	shf.l.wrap.b32 	%r1212, %r1210, %r1211, 27;
	shf.l.wrap.b32 	%r1213, %r1211, %r1210, 27;
	mov.b64 	%rd2087, {%r1213, %r1212};
	mov.b64 	{%r1214, %r1215}, %rd2045;
	shf.l.wrap.b32 	%r1216, %r1215, %r1214, 9;
	shf.l.wrap.b32 	%r1217, %r1214, %r1215, 9;
	mov.b64 	%rd2088, {%r1217, %r1216};
	mov.b64 	{%r1218, %r1219}, %rd2067;
	shf.l.wrap.b32 	%r1220, %r1219, %r1218, 24;
	shf.l.wrap.b32 	%r1221, %r1218, %r1219, 24;
	mov.b64 	%rd2089, {%r1221, %r1220};
	mov.b64 	{%r1222, %r1223}, %rd2073;
	shf.l.wrap.b32 	%r1224, %r1222, %r1223, 8;
	shf.l.wrap.b32 	%r1225, %r1223, %r1222, 8;
	mov.b64 	%rd2090, {%r1225, %r1224};
	mov.b64 	{%r1226, %r1227}, %rd2065;
	shf.l.wrap.b32 	%r1228, %r1226, %r1227, 25;
	shf.l.wrap.b32 	%r1229, %r1227, %r1226, 25;
	mov.b64 	%rd2091, {%r1229, %r1228};
	mov.b64 	{%r1230, %r1231}, %rd2058;
	shf.l.wrap.b32 	%r1232, %r1231, %r1230, 11;
	shf.l.wrap.b32 	%r1233, %r1230, %r1231, 11;
	mov.b64 	%rd2092, {%r1233, %r1232};
	mov.b64 	{%r1234, %r1235}, %rd2056;
	shf.l.wrap.b32 	%r1236, %r1235, %r1234, 30;
	shf.l.wrap.b32 	%r1237, %r1234, %r1235, 30;
	mov.b64 	%rd2093, {%r1237, %r1236};
	mov.b64 	{%r1238, %r1239}, %rd2046;
	shf.l.wrap.b32 	%r1240, %r1238, %r1239, 18;
	shf.l.wrap.b32 	%r1241, %r1239, %r1238, 18;
	mov.b64 	%rd2094, {%r1241, %r1240};
	mov.b64 	{%r1242, %r1243}, %rd2072;
	shf.l.wrap.b32 	%r1244, %r1243, %r1242, 7;
	shf.l.wrap.b32 	%r1245, %r1242, %r1243, 7;
	mov.b64 	%rd2095, {%r1245, %r1244};
	mov.b64 	{%r1246, %r1247}, %rd2060;
	shf.l.wrap.b32 	%r1248, %r1247, %r1246, 29;
	shf.l.wrap.b32 	%r1249, %r1246, %r1247, 29;
	mov.b64 	%rd2096, {%r1249, %r1248};
	mov.b64 	{%r1250, %r1251}, %rd2071;
	shf.l.wrap.b32 	%r1252, %r1250, %r1251, 20;
	shf.l.wrap.b32 	%r1253, %r1251, %r1250, 20;
	mov.b64 	%rd2097, {%r1253, %r1252};
	mov.b64 	{%r1254, %r1255}, %rd2050;
	shf.l.wrap.b32 	%r1256, %r1255, %r1254, 12;
	shf.l.wrap.b32 	%r1257, %r1254, %r1255, 12;
	mov.b64 	%rd2098, {%r1257, %r1256};
	not.b64 	%rd2099, %rd2098;
	and.b64  	%rd2100, %rd2092, %rd2099;
	not.b64 	%rd2101, %rd2092;
	and.b64  	%rd2102, %rd2080, %rd2101;
	xor.b64  	%rd2349, %rd2098, %rd2102;
	not.b64 	%rd2103, %rd2080;
	and.b64  	%rd2104, %rd2086, %rd2103;
	xor.b64  	%rd2344, %rd2092, %rd2104;
	not.b64 	%rd2105, %rd2086;
	and.b64  	%rd2106, %rd2042, %rd2105;
	xor.b64  	%rd2339, %rd2080, %rd2106;
	not.b64 	%rd2107, %rd2042;
	and.b64  	%rd2108, %rd2098, %rd2107;
	xor.b64  	%rd2334, %rd2086, %rd2108;
	not.b64 	%rd2109, %rd2097;
	and.b64  	%rd2110, %rd2076, %rd2109;
	xor.b64  	%rd2353, %rd2081, %rd2110;
	not.b64 	%rd2111, %rd2076;
	and.b64  	%rd2112, %rd2083, %rd2111;
	xor.b64  	%rd2348, %rd2097, %rd2112;
	not.b64 	%rd2113, %rd2083;
	and.b64  	%rd2114, %rd2096, %rd2113;
	xor.b64  	%rd2343, %rd2076, %rd2114;
	not.b64 	%rd2115, %rd2096;
	and.b64  	%rd2116, %rd2081, %rd2115;
	xor.b64  	%rd2338, %rd2083, %rd2116;
	not.b64 	%rd2117, %rd2081;
	and.b64  	%rd2118, %rd2097, %rd2117;
	xor.b64  	%rd2333, %rd2096, %rd2118;
	not.b64 	%rd2119, %rd2077;
	and.b64  	%rd2120, %rd2091, %rd2119;
	xor.b64  	%rd2352, %rd2075, %rd2120;
	not.b64 	%rd2121, %rd2091;
	and.b64  	%rd2122, %rd2090, %rd2121;
	xor.b64  	%rd2347, %rd2077, %rd2122;
	not.b64 	%rd2123, %rd2090;
	and.b64  	%rd2124, %rd2094, %rd2123;
	xor.b64  	%rd2342, %rd2091, %rd2124;
	not.b64 	%rd2125, %rd2094;
	and.b64  	%rd2126, %rd2075, %rd2125;
	xor.b64  	%rd2337, %rd2090, %rd2126;
	not.b64 	%rd2127, %rd2075;
	and.b64  	%rd2128, %rd2077, %rd2127;
	xor.b64  	%rd2332, %rd2094, %rd2128;
	not.b64 	%rd2129, %rd2082;
	and.b64  	%rd2130, %rd2078, %rd2129;
	xor.b64  	%rd2351, %rd2087, %rd2130;
	not.b64 	%rd2131, %rd2078;
	and.b64  	%rd2132, %rd2079, %rd2131;
	xor.b64  	%rd2346, %rd2082, %rd2132;
	not.b64 	%rd2133, %rd2079;
	and.b64  	%rd2134, %rd2089, %rd2133;
	xor.b64  	%rd2341, %rd2078, %rd2134;
	not.b64 	%rd2135, %rd2089;
	and.b64  	%rd2136, %rd2087, %rd2135;
	xor.b64  	%rd2336, %rd2079, %rd2136;
	not.b64 	%rd2137, %rd2087;
	and.b64  	%rd2138, %rd2082, %rd2137;
	xor.b64  	%rd2331, %rd2089, %rd2138;
	not.b64 	%rd2139, %rd2084;
	and.b64  	%rd2140, %rd2095, %rd2139;
	xor.b64  	%rd2350, %rd2093, %rd2140;
	not.b64 	%rd2141, %rd2095;
	and.b64  	%rd2142, %rd2088, %rd2141;
	xor.b64  	%rd2345, %rd2084, %rd2142;
	not.b64 	%rd2143, %rd2088;
	and.b64  	%rd2144, %rd2085, %rd2143;
	xor.b64  	%rd2340, %rd2095, %rd2144;
	not.b64 	%rd2145, %rd2085;
	and.b64  	%rd2146, %rd2093, %rd2145;
	xor.b64  	%rd2335, %rd2088, %rd2146;
	not.b64 	%rd2147, %rd2093;
	and.b64  	%rd2148, %rd2084, %rd2147;
	xor.b64  	%rd2330, %rd2085, %rd2148;
	ld.const.u64 	%rd2149, [%rd2329];
	xor.b64  	%rd2150, %rd2100, %rd2149;
	xor.b64  	%rd2354, %rd2150, %rd2042;
	add.s32 	%r1314, %r1314, 1;
	add.s64 	%rd2329, %rd2329, 8;
	setp.ne.s32 	%p20, %r1314, 24;
	@%p20 bra 	$L__BB0_33;
	ld.param.u64 	%rd2163, [vanity_search_param_2];
	shr.u64 	%rd2151, %rd2349, 40;
	shr.u64 	%rd2152, %rd2349, 48;
	shr.u64 	%rd2153, %rd2349, 56;
	cvt.u32.u64 	%r1258, %rd2153;
	cvt.u32.u64 	%r1259, %rd2152;
	prmt.b32 	%r1260, %r1259, %r1258, 0x3340U;
	{ .reg .b32 tmp; mov.b64 {tmp, %r1261}, %rd2349; }
	cvt.u32.u64 	%r1262, %rd2151;
	prmt.b32 	%r1263, %r1261, %r1262, 0x3340U;
	prmt.b32 	%r1264, %r1263, %r1260, 0x5410U;
	st.local.u32 	[%rd2+12], %r1264;
	st.local.u64 	[%rd2+16], %rd2344;
	st.local.u64 	[%rd2+24], %rd2339;
	cvta.to.global.u64 	%rd2154, %rd2163;
	ld.global.u32 	%r58, [%rd2154];
	setp.eq.s32 	%p21, %r58, 0;
	@%p21 bra 	$L__BB0_38;
	ld.param.u64 	%rd2162, [vanity_search_param_1];
	cvta.to.global.u64 	%rd411, %rd2162;
	mov.b32 	%r1315, 0;
$L__BB0_36:
	shr.u32 	%r1266, %r1315, 1;
	cvt.u64.u32 	%rd2155, %r1266;
	add.s64 	%rd2156, %rd2, %rd2155;
	ld.local.u8 	%rs123, [%rd2156+12];
	and.b32  	%r1267, %r1315, 1;
	setp.eq.b32 	%p22, %r1267, 1;
	shr.u16 	%rs124, %rs123, 4;
	and.b16  	%rs125, %rs123, 15;
	selp.b16 	%rs126, %rs125, %rs124, %p22;
	and.b16  	%rs127, %rs126, 255;
	cvt.u64.u32 	%rd2157, %r1315;
	add.s64 	%rd2158, %rd411, %rd2157;
	ld.global.u8 	%rs128, [%rd2158];
	setp.eq.s16 	%p23, %rs128, %rs127;
	add.s32 	%r1315, %r1315, 1;
	setp.lt.u32 	%p24, %r1315, %r58;
	and.pred  	%p25, %p24, %p23;
	@%p25 bra 	$L__BB0_36;
	setp.ne.s16 	%p26, %rs128, %rs127;
	@%p26 bra 	$L__BB0_40;
$L__BB0_38:
	ld.param.u64 	%rd2165, [vanity_search_param_7];
	cvta.to.global.u64 	%rd2159, %rd2165;
	atom.relaxed.global.cas.b32 	%r1268, [%rd2159], 0, 1;
	setp.ne.s32 	%p27, %r1268, 0;
	@%p27 bra 	$L__BB0_40;
	ld.param.u64 	%rd2164, [vanity_search_param_6];
	cvta.to.global.u64 	%rd2160, %rd2164;
	st.global.u8 	[%rd2160], %r1;
	shr.u32 	%r1269, %r1, 8;
	st.global.u8 	[%rd2160+1], %r1269;
	shr.u32 	%r1270, %r1, 16;
	st.global.u8 	[%rd2160+2], %r1270;
	shr.u32 	%r1271, %r1, 24;
	st.global.u8 	[%rd2160+3], %r1271;
	st.global.u8 	[%rd2160+4], %r2;
	shr.u32 	%r1272, %r2, 8;
	st.global.u8 	[%rd2160+5], %r1272;
	shr.u32 	%r1273, %r2, 16;
	st.global.u8 	[%rd2160+6], %r1273;
	shr.u32 	%r1274, %r2, 24;
	st.global.u8 	[%rd2160+7], %r1274;
	st.global.u8 	[%rd2160+8], %r3;
	shr.u32 	%r1275, %r3, 8;
	st.global.u8 	[%rd2160+9], %r1275;
	shr.u32 	%r1276, %r3, 16;
	st.global.u8 	[%rd2160+10], %r1276;
	shr.u32 	%r1277, %r3, 24;
	st.global.u8 	[%rd2160+11], %r1277;
	st.global.u8 	[%rd2160+12], %r4;
	shr.u32 	%r1278, %r4, 8;
	st.global.u8 	[%rd2160+13], %r1278;
	shr.u32 	%r1279, %r4, 16;
	st.global.u8 	[%rd2160+14], %r1279;
	shr.u32 	%r1280, %r4, 24;
	st.global.u8 	[%rd2160+15], %r1280;
	st.global.u8 	[%rd2160+16], %r5;
	shr.u32 	%r1281, %r5, 8;
	st.global.u8 	[%rd2160+17], %r1281;
	shr.u32 	%r1282, %r5, 16;
	st.global.u8 	[%rd2160+18], %r1282;
	shr.u32 	%r1283, %r5, 24;
	st.global.u8 	[%rd2160+19], %r1283;
	st.global.u8 	[%rd2160+20], %r6;
	shr.u32 	%r1284, %r6, 8;
	st.global.u8 	[%rd2160+21], %r1284;
	shr.u32 	%r1285, %r6, 16;
	st.global.u8 	[%rd2160+22], %r1285;
	shr.u32 	%r1286, %r6, 24;
	st.global.u8 	[%rd2160+23], %r1286;
	st.global.u8 	[%rd2160+24], %r7;
	shr.u32 	%r1287, %r7, 8;
	st.global.u8 	[%rd2160+25], %r1287;
	shr.u32 	%r1288, %r7, 16;
	st.global.u8 	[%rd2160+26], %r1288;
	shr.u32 	%r1289, %r7, 24;
	st.global.u8 	[%rd2160+27], %r1289;
	st.global.u8 	[%rd2160+28], %r8;
	shr.u32 	%r1290, %r8, 8;
	st.global.u8 	[%rd2160+29], %r1290;
	shr.u32 	%r1291, %r8, 16;
	st.global.u8 	[%rd2160+30], %r1291;
	shr.u32 	%r1292, %r8, 24;
	st.global.u8 	[%rd2160+31], %r1292;
$L__BB0_40:
	ret;

}


// ===== COMPILED SASS (sm_100) =====

	.target	sm_100

	.elftype	@"ET_EXEC"


//--------------------- .note.nv.tkinfo           --------------------------
	.section	.note.nv.tkinfo,"",@"SHT_NOTE"
	.sectionflags	@"SHF_NOTE_NV_TKINFO"
	.tkinfo
        /*0018*/ 	.word	0x00000002
        /*0030*/ 	.string	""
        /*0030*/ 	.string	"ptxas"
        /*0030*/ 	.string	"Cuda compilation tools, release 13.0, V13.0.88"
        /*0030*/ 	.string	"Build cuda_13.0.r13.0/compiler.36424714_0"
        /*0030*/ 	.string	"-arch sm_100 -m 64 "



//--------------------- .note.nv.cuinfo           --------------------------
	.section	.note.nv.cuinfo,"",@"SHT_NOTE"
	.sectionflags	@"SHF_NOTE_NV_CUINFO"
        /*0018*/ 	.short	0x0002
        /*001a*/ 	.short	0x0064
        /*001c*/ 	.short	0x0082
	.zero		2


//--------------------- .nv.info                  --------------------------
	.section	.nv.info,"",@"SHT_CUDA_INFO"
	.align	4


	//----- nvinfo : EIATTR_REGCOUNT
	.align		4
        /*0000*/ 	.byte	0x04, 0x2f
        /*0002*/ 	.short	(.L_5 - .L_4)
	.align		4
.L_4:
        /*0004*/ 	.word	index@(vanity_search)
        /*0008*/ 	.word	0x00000060


	//----- nvinfo : EIATTR_FRAME_SIZE
	.align		4
.L_5:
        /*000c*/ 	.byte	0x04, 0x11
        /*000e*/ 	.short	(.L_7 - .L_6)
	.align		4
.L_6:
        /*0010*/ 	.word	index@(vanity_search)
        /*0014*/ 	.word	0x00000190


	//----- nvinfo : EIATTR_MIN_STACK_SIZE
	.align		4
.L_7:
        /*0018*/ 	.byte	0x04, 0x12
        /*001a*/ 	.short	(.L_9 - .L_8)
	.align		4
.L_8:
        /*001c*/ 	.word	index@(vanity_search)
        /*0020*/ 	.word	0x00000190
.L_9:


//--------------------- .nv.compat                --------------------------
	.section	.nv.compat,"",@"SHT_CUDA_COMPAT_INFO"
	.align	4
        /*0000*/ 	.byte	0x02, 0x09, 0x00, 0x00, 0x02, 0x02, 0x01, 0x00, 0x02, 0x05, 0x05, 0x00, 0x03, 0x07, 0x01, 0x01
        /*0010*/ 	.byte	0x02, 0x03, 0x00, 0x00, 0x02, 0x06, 0x01, 0x00, 0x04, 0x0b, 0x08, 0x00, 0x09, 0x00, 0x00, 0x00
        /*0020*/ 	.byte	0x00, 0x00, 0x00, 0x00


//--------------------- .nv.info.vanity_search    --------------------------
	.section	.nv.info.vanity_search,"",@"SHT_CUDA_INFO"
	.sectionflags	@""
	.align	4


	//----- nvinfo : EIATTR_CUDA_API_VERSION
	.align		4
        /*0000*/ 	.byte	0x04, 0x37
        /*0002*/ 	.short	(.L_11 - .L_10)
.L_10:
        /*0004*/ 	.word	0x00000082


	//----- nvinfo : EIATTR_KPARAM_INFO
	.align		4
.L_11:
        /*0008*/ 	.byte	0x04, 0x17
        /*000a*/ 	.short	(.L_13 - .L_12)
.L_12:
        /*000c*/ 	.word	0x00000000
        /*0010*/ 	.short	0x0007
        /*0012*/ 	.short	0x0038
        /*0014*/ 	.byte	0x00, 0xf5, 0x21, 0x00


	//----- nvinfo : EIATTR_KPARAM_INFO
	.align		4
.L_13:
        /*0018*/ 	.byte	0x04, 0x17
        /*001a*/ 	.short	(.L_15 - .L_14)
.L_14:
        /*001c*/ 	.word	0x00000000
        /*0020*/ 	.short	0x0006
        /*0022*/ 	.short	0x0030
        /*0024*/ 	.byte	0x00, 0xf5, 0x21, 0x00


	//----- nvinfo : EIATTR_KPARAM_INFO
	.align		4
.L_15:
        /*0028*/ 	.byte	0x04, 0x17
        /*002a*/ 	.short	(.L_17 - .L_16)
.L_16:
        /*002c*/ 	.word	0x00000000
        /*0030*/ 	.short	0x0005
        /*0032*/ 	.short	0x0028
        /*0034*/ 	.byte	0x00, 0xf5, 0x21, 0x00


	//----- nvinfo : EIATTR_KPARAM_INFO
	.align		4
.L_17:
        /*0038*/ 	.byte	0x04, 0x17
        /*003a*/ 	.short	(.L_19 - .L_18)
.L_18:
        /*003c*/ 	.word	0x00000000
        /*0040*/ 	.short	0x0004
        /*0042*/ 	.short	0x0020
        /*0044*/ 	.byte	0x00, 0xf5, 0x21, 0x00


	//----- nvinfo : EIATTR_KPARAM_INFO
	.align		4
.L_19:
        /*0048*/ 	.byte	0x04, 0x17
        /*004a*/ 	.short	(.L_21 - .L_20)
.L_20:
        /*004c*/ 	.word	0x00000000
        /*0050*/ 	.short	0x0003
        /*0052*/ 	.short	0x0018
        /*0054*/ 	.byte	0x00, 0xf5, 0x21, 0x00


	//----- nvinfo : EIATTR_KPARAM_INFO
	.align		4
.L_21:
        /*0058*/ 	.byte	0x04, 0x17
        /*005a*/ 	.short	(.L_23 - .L_22)
.L_22:
        /*005c*/ 	.word	0x00000000
        /*0060*/ 	.short	0x0002
        /*0062*/ 	.short	0x0010
        /*0064*/ 	.byte	0x00, 0xf5, 0x21, 0x00


	//----- nvinfo : EIATTR_KPARAM_INFO
	.align		4
.L_23:
        /*0068*/ 	.byte	0x04, 0x17
        /*006a*/ 	.short	(.L_25 - .L_24)
.L_24:
        /*006c*/ 	.word	0x00000000
        /*0070*/ 	.short	0x0001
        /*0072*/ 	.short	0x0008
        /*0074*/ 	.byte	0x00, 0xf5, 0x21, 0x00


	//----- nvinfo : EIATTR_KPARAM_INFO
	.align		4
.L_25:
        /*0078*/ 	.byte	0x04, 0x17
        /*007a*/ 	.short	(.L_27 - .L_26)
.L_26:
        /*007c*/ 	.word	0x00000000
        /*0080*/ 	.short	0x0000
        /*0082*/ 	.short	0x0000
        /*0084*/ 	.byte	0x00, 0xf5, 0x21, 0x00


	//----- nvinfo : EIATTR_SPARSE_MMA_MASK
	.align		4
.L_27:
        /*0088*/ 	.byte	0x03, 0x50
        /*008a*/ 	.short	0x0000


	//----- nvinfo : EIATTR_MAXREG_COUNT
	.align		4
        /*008c*/ 	.byte	0x03, 0x1b
        /*008e*/ 	.short	0x00ff


	//----- nvinfo : EIATTR_MERCURY_ISA_VERSION
	.align		4
        /*0090*/ 	.byte	0x03, 0x5f
        /*0092*/ 	.short	0x0101


	//----- nvinfo : EIATTR_VRC_CTA_INIT_COUNT
	.align		4
        /*0094*/ 	.byte	0x02, 0x4a
	.zero		1
	.zero		1


	//----- nvinfo : EIATTR_EXIT_INSTR_OFFSETS
	.align		4
        /*0098*/ 	.byte	0x04, 0x1c
        /*009a*/ 	.short	(.L_29 - .L_28)


	//   ....[0]....
.L_28:
        /*009c*/ 	.word	0x00000070


	//   ....[1]....
        /*00a0*/ 	.word	0x0000afa0


	//   ....[2]....
        /*00a4*/ 	.word	0x0000b020


	//   ....[3]....
        /*00a8*/ 	.word	0x0000b3c0


	//----- nvinfo : EIATTR_CRS_STACK_SIZE
	.align		4
.L_29:
        /*00ac*/ 	.byte	0x04, 0x1e
        /*00ae*/ 	.short	(.L_31 - .L_30)
.L_30:
        /*00b0*/ 	.word	0x00000000


	//----- nvinfo : EIATTR_CBANK_PARAM_SIZE
	.align		4
.L_31:
        /*00b4*/ 	.byte	0x03, 0x19
        /*00b6*/ 	.short	0x0040


	//----- nvinfo : EIATTR_PARAM_CBANK
	.align		4
        /*00b8*/ 	.byte	0x04, 0x0a
        /*00ba*/ 	.short	(.L_33 - .L_32)
	.align		4
.L_32:
        /*00bc*/ 	.word	index@(.nv.constant0.vanity_search)
        /*00c0*/ 	.short	0x0380
        /*00c2*/ 	.short	0x0040


	//----- nvinfo : EIATTR_SW_WAR
	.align		4
.L_33:
        /*00c4*/ 	.byte	0x04, 0x36
        /*00c6*/ 	.short	(.L_35 - .L_34)
.L_34:
        /*00c8*/ 	.word	0x00000008
.L_35:


//--------------------- .nv.callgraph             --------------------------
	.section	.nv.callgraph,"",@"SHT_CUDA_CALLGRAPH"
	.align	4
	.sectionentsize	8
	.align		4
        /*0000*/ 	.word	0x00000000
	.align		4
        /*0004*/ 	.word	0xffffffff
	.align		4
        /*0008*/ 	.word	0x00000000
	.align		4
        /*000c*/ 	.word	0xfffffffe
	.align		4
        /*0010*/ 	.word	0x00000000
	.align		4
        /*0014*/ 	.word	0xfffffffd
	.align		4
        /*0018*/ 	.word	0x00000000
	.align		4
        /*001c*/ 	.word	0xfffffffc


//--------------------- .nv.constant3             --------------------------
	.section	.nv.constant3,"a",@progbits
	.align	8
.nv.constant3:
	.type		RC,@object
	.size		RC,(mixConstant - RC)
RC:
        /*0000*/ 	.byte	0x01, 0x00, 0x00, 0x00, 0x00, 0x00, 0x00, 0x00, 0x82, 0x80, 0x00, 0x00, 0x00, 0x00, 0x00, 0x00
        /* <DEDUP_REMOVED lines=11> */
	.type		mixConstant,@object
	.size		mixConstant,(CREATE3_FACTORY - mixConstant)
mixConstant:
        /*00c0*/ 	.byte	0xb9, 0x79, 0x37, 0x9e
	.type		CREATE3_FACTORY,@object
	.size		CREATE3_FACTORY,(FACTORY_BYTECODE_HASH - CREATE3_FACTORY)
CREATE3_FACTORY:
        /*00c4*/ 	.byte	0x00, 0x4e, 0xe0, 0x12, 0xd7, 0x7c, 0x5d, 0x0e, 0x67, 0xd8, 0x61, 0x04, 0x1d, 0x11, 0x82, 0x4f
        /*00d4*/ 	.byte	0x51, 0xb5, 0x90, 0xfb
	.type		FACTORY_BYTECODE_HASH,@object
	.size		FACTORY_BYTECODE_HASH,(.L_3 - FACTORY_BYTECODE_HASH)
FACTORY_BYTECODE_HASH:
        /*00d8*/ 	.byte	0x21, 0xc3, 0x5d, 0xbe, 0x1b, 0x34, 0x4a, 0x24, 0x88, 0xcf, 0x33, 0x21, 0xd6, 0xce, 0x54, 0x2f
        /*00e8*/ 	.byte	0x8e, 0x9f, 0x30, 0x55, 0x44, 0xff, 0x09, 0xe4, 0x99, 0x3a, 0x62, 0x31, 0x9a, 0x49, 0x7c, 0x1f
.L_3:


//--------------------- .text.vanity_search       --------------------------
	.section	.text.vanity_search,"ax",@progbits
	.align	128
        .global         vanity_search
        .type           vanity_search,@function
        .size           vanity_search,(.L_x_31 - vanity_search)
        .other          vanity_search,@"STO_CUDA_ENTRY STV_DEFAULT"
vanity_search:
.text.vanity_search:
[----:B------:R-:W0:Y:S08]  /*0000*/  LDC R1, c[0x0][0x37c] ;  /* 0x0000df00ff017b82 */ /* 0x000e300000000800 */
[----:B------:R-:W1:Y:S01]  /*0010*/  LDC.64 R2, c[0x0][0x3b8] ;  /* 0x0000ee00ff027b82 */ /* 0x000e620000000a00 */
[----:B------:R-:W1:Y:S01]  /*0020*/  LDCU.64 UR48, c[0x0][0x358] ;  /* 0x00006b00ff3077ac */ /* 0x000e620008000a00 */
[----:B0-----:R-:W-:Y:S01]  /*0030*/  VIADD R1, R1, 0xfffffe70 ;  /* 0xfffffe7001017836 */ /* 0x001fe20000000000 */
[----:B-1----:R-:W2:Y:S04]  /*0040*/  ATOMG.E.OR.STRONG.GPU PT, R2, desc[UR48][R2.64], RZ ;  /* 0x800000ff020279a8 */ /* 0x002ea8000b1ef130 */
[----:B------:R-:W-:-:S02]  /*0050*/  R2UR UR9, R1 ;  /* 0x00000000010972ca */ /* 0x000fc400000e0000 */
[----:B--2---:R-:W-:-:S13]  /*0060*/  ISETP.NE.AND P0, PT, R2, RZ, PT ;  /* 0x000000ff0200720c */ /* 0x004fda0003f05270 */
[----:B------:R-:W-:Y:S05]  /*0070*/  @P0 EXIT ;  /* 0x000000000000094d */ /* 0x000fea0003800000 */
[----:B------:R-:W0:Y:S08]  /*0080*/  LDC.64 R2, c[0x0][0x3a8] ;  /* 0x0000ea00ff027b82 */ /* 0x000e300000000a00 */
[----:B------:R-:W1:Y:S01]  /*0090*/  LDC.64 R4, c[0x0][0x3a0] ;  /* 0x0000e800ff047b82 */ /* 0x000e620000000a00 */
[----:B0-----:R-:W2:Y:S04]  /*00a0*/  LDG.E.U8 R6, desc[UR48][R2.64] ;  /* 0x0000003002067981 */ /* 0x001ea8000c1e1100 */
[----:B------:R-:W2:Y:S04]  /*00b0*/  LDG.E.U8 R7, desc[UR48][R2.64+0x1] ;  /* 0x0000013002077981 */ /* 0x000ea8000c1e1100 */
[----:B------:R-:W3:Y:S04]  /*00c0*/  LDG.E.U8 R8, desc[UR48][R2.64+0x4] ;  /* 0x0000043002087981 */ /* 0x000ee8000c1e1100 */
[----:B------:R-:W3:Y:S04]  /*00d0*/  LDG.E.U8 R13, desc[UR48][R2.64+0x5] ;  /* 0x00000530020d7981 */ /* 0x000ee8000c1e1100 */
[----:B------:R-:W4:Y:S04]  /*00e0*/  LDG.E.U8 R10, desc[UR48][R2.64+0x8] ;  /* 0x00000830020a7981 */ /* 0x000f28000c1e1100 */
[----:B------:R-:W4:Y:S04]  /*00f0*/  LDG.E.U8 R19, desc[UR48][R2.64+0x9] ;  /* 0x0000093002137981 */ /* 0x000f28000c1e1100 */
[----:B------:R-:W5:Y:S04]  /*0100*/  LDG.E.U8 R12, desc[UR48][R2.64+0xc] ;  /* 0x00000c30020c7981 */ /* 0x000f68000c1e1100 */
        /* <DEDUP_REMOVED lines=17> */
[----:B-1----:R-:W5:Y:S04]  /*0220*/  LDG.E R22, desc[UR48][R4.64] ;  /* 0x0000003004167981 */ /* 0x002f68000c1e1900 */
[----:B------:R-:W5:Y:S04]  /*0230*/  LDG.E.U8 R11, desc[UR48][R2.64+0x3] ;  /* 0x00000330020b7981 */ /* 0x000f68000c1e1100 */
[----:B------:R-:W5:Y:S04]  /*0240*/  LDG.E.U8 R17, desc[UR48][R2.64+0x7] ;  /* 0x0000073002117981 */ /* 0x000f68000c1e1100 */
[----:B------:R-:W5:Y:S04]  /*0250*/  LDG.E.U8 R23, desc[UR48][R2.64+0xb] ;  /* 0x00000b3002177981 */ /* 0x000f68000c1e1100 */
[----:B------:R-:W5:Y:S04]  /*0260*/  LDG.E.U8 R29, desc[UR48][R2.64+0xf] ;  /* 0x00000f30021d7981 */ /* 0x000f68000c1e1100 */
[----:B------:R-:W5:Y:S04]  /*0270*/  LDG.E.U8 R35, desc[UR48][R2.64+0x13] ;  /* 0x0000133002237981 */ /* 0x000f68000c1e1100 */
[----:B------:R-:W5:Y:S04]  /*0280*/  LDG.E.U8 R41, desc[UR48][R2.64+0x17] ;  /* 0x0000173002297981 */ /* 0x000f68000c1e1100 */
[----:B------:R-:W5:Y:S04]  /*0290*/  LDG.E.U8 R47, desc[UR48][R2.64+0x1b] ;  /* 0x00001b30022f7981 */ /* 0x000f68000c1e1100 */
[----:B------:R-:W5:Y:S01]  /*02a0*/  LDG.E.U8 R53, desc[UR48][R2.64+0x1f] ;  /* 0x00001f3002357981 */ /* 0x000f62000c1e1100 */
[----:B------:R-:W0:Y:S01]  /*02b0*/  S2R R0, SR_TID.X ;  /* 0x0000000000007919 */ /* 0x000e220000002100 */
[----:B------:R-:W0:Y:S01]  /*02c0*/  S2R R55, SR_CTAID.X ;  /* 0x0000000000377919 */ /* 0x000e220000002500 */
[----:B------:R-:W0:Y:S02]  /*02d0*/  LDCU UR4, c[0x0][0x360] ;  /* 0x00006c00ff0477ac */ /* 0x000e240008000800 */
[----:B0-----:R-:W-:Y:S01]  /*02e0*/  IMAD R0, R55, UR4, R0 ;  /* 0x0000000437007c24 */ /* 0x001fe2000f8e0200 */
[----:B------:R-:W0:Y:S01]  /*02f0*/  LDCU UR4, c[0x3][0xc0] ;  /* 0x00c01800ff0477ac */ /* 0x000e220008000800 */
[----:B--2---:R-:W-:-:S02]  /*0300*/  IMAD R6, R7, 0x100, R6 ;  /* 0x0000010007067824 */ /* 0x004fc400078e0206 */
[----:B---3--:R-:W-:Y:S02]  /*0310*/  IMAD R8, R13, 0x100, R8 ;  /* 0x000001000d087824 */ /* 0x008fe400078e0208 */
[----:B----4-:R-:W-:Y:S02]  /*0320*/  IMAD R10, R19, 0x100, R10 ;  /* 0x00000100130a7824 */ /* 0x010fe400078e020a */
[----:B-----5:R-:W-:Y:S02]  /*0330*/  IMAD R12, R25, 0x100, R12 ;  /* 0x00000100190c7824 */ /* 0x020fe400078e020c */
[----:B------:R-:W-:Y:S02]  /*0340*/  IMAD R14, R31, 0x100, R14 ;  /* 0x000001001f0e7824 */ /* 0x000fe400078e020e */
[----:B------:R-:W-:Y:S02]  /*0350*/  IMAD R16, R37, 0x100, R16 ;  /* 0x0000010025107824 */ /* 0x000fe400078e0210 */
[----:B------:R-:W-:-:S02]  /*0360*/  IMAD R18, R43, 0x100, R18 ;  /* 0x000001002b127824 */ /* 0x000fc400078e0212 */
[----:B------:R-:W-:Y:S02]  /*0370*/  IMAD R20, R49, 0x100, R20 ;  /* 0x0000010031147824 */ /* 0x000fe400078e0214 */
[----:B------:R-:W-:Y:S02]  /*0380*/  IMAD R6, R9, 0x10000, R6 ;  /* 0x0001000009067824 */ /* 0x000fe400078e0206 */
[----:B------:R-:W-:Y:S02]  /*0390*/  IMAD R8, R15, 0x10000, R8 ;  /* 0x000100000f087824 */ /* 0x000fe400078e0208 */
[----:B------:R-:W-:Y:S02]  /*03a0*/  IMAD R10, R21, 0x10000, R10 ;  /* 0x00010000150a7824 */ /* 0x000fe400078e020a */
[----:B------:R-:W-:Y:S02]  /*03b0*/  IMAD R12, R27, 0x10000, R12 ;  /* 0x000100001b0c7824 */ /* 0x000fe400078e020c */
[----:B------:R-:W-:-:S02]  /*03c0*/  IMAD R14, R33, 0x10000, R14 ;  /* 0x00010000210e7824 */ /* 0x000fc400078e020e */
[----:B------:R-:W-:Y:S02]  /*03d0*/  IMAD R16, R39, 0x10000, R16 ;  /* 0x0001000027107824 */ /* 0x000fe400078e0210 */
[----:B------:R-:W-:Y:S02]  /*03e0*/  IMAD R18, R45, 0x10000, R18 ;  /* 0x000100002d127824 */ /* 0x000fe400078e0212 */
[----:B------:R-:W-:Y:S01]  /*03f0*/  IMAD R20, R51, 0x10000, R20 ;  /* 0x0001000033147824 */ /* 0x000fe200078e0214 */
[----:B------:R-:W-:Y:S01]  /*0400*/  ISETP.NE.AND P0, PT, R22, RZ, PT ;  /* 0x000000ff1600720c */ /* 0x000fe20003f05270 */
[----:B------:R-:W-:Y:S02]  /*0410*/  IMAD R11, R11, 0x1000000, R6 ;  /* 0x010000000b0b7824 */ /* 0x000fe400078e0206 */
[----:B------:R-:W-:Y:S02]  /*0420*/  IMAD R17, R17, 0x1000000, R8 ;  /* 0x0100000011117824 */ /* 0x000fe400078e0208 */
[----:B------:R-:W-:-:S02]  /*0430*/  IMAD R23, R23, 0x1000000, R10 ;  /* 0x0100000017177824 */ /* 0x000fc400078e020a */
[----:B------:R-:W-:Y:S02]  /*0440*/  IMAD R29, R29, 0x1000000, R12 ;  /* 0x010000001d1d7824 */ /* 0x000fe400078e020c */
[----:B------:R-:W-:Y:S02]  /*0450*/  IMAD R35, R35, 0x1000000, R14 ;  /* 0x0100000023237824 */ /* 0x000fe400078e020e */
[----:B------:R-:W-:Y:S02]  /*0460*/  IMAD R41, R41, 0x1000000, R16 ;  /* 0x0100000029297824 */ /* 0x000fe400078e0210 */
[----:B------:R-:W-:Y:S02]  /*0470*/  IMAD R47, R47, 0x1000000, R18 ;  /* 0x010000002f2f7824 */ /* 0x000fe400078e0212 */
[----:B------:R-:W-:Y:S01]  /*0480*/  IMAD R53, R53, 0x1000000, R20 ;  /* 0x0100000035357824 */ /* 0x000fe200078e0214 */
[-C--:B------:R-:W-:Y:S02]  /*0490*/  LOP3.LUT R8, R11, R0.reuse, RZ, 0x3c, !PT ;  /* 0x000000000b087212 */ /* 0x080fe400078e3cff */
[----:B------:R-:W-:-:S02]  /*04a0*/  LOP3.LUT R9, R17, R0, RZ, 0x3c, !PT ;  /* 0x0000000011097212 */ /* 0x000fc400078e3cff */
[-C--:B------:R-:W-:Y:S02]  /*04b0*/  LOP3.LUT R10, R23, R0.reuse, RZ, 0x3c, !PT ;  /* 0x00000000170a7212 */ /* 0x080fe400078e3cff */
[-C--:B------:R-:W-:Y:S02]  /*04c0*/  LOP3.LUT R11, R29, R0.reuse, RZ, 0x3c, !PT ;  /* 0x000000001d0b7212 */ /* 0x080fe400078e3cff */
[-C--:B------:R-:W-:Y:S02]  /*04d0*/  LOP3.LUT R4, R35, R0.reuse, RZ, 0x3c, !PT ;  /* 0x0000000023047212 */ /* 0x080fe400078e3cff */
[-C--:B------:R-:W-:Y:S02]  /*04e0*/  LOP3.LUT R5, R41, R0.reuse, RZ, 0x3c, !PT ;  /* 0x0000000029057212 */ /* 0x080fe400078e3cff */
[-C--:B------:R-:W-:Y:S02]  /*04f0*/  LOP3.LUT R6, R47, R0.reuse, RZ, 0x3c, !PT ;  /* 0x000000002f067212 */ /* 0x080fe400078e3cff */
[----:B------:R-:W-:Y:S01]  /*0500*/  LOP3.LUT R7, R53, R0, RZ, 0x3c, !PT ;  /* 0x0000000035077212 */ /* 0x000fe200078e3cff */
[----:B0-----:R-:W-:-:S02]  /*0510*/  IMAD R8, R8, UR4, RZ ;  /* 0x0000000408087c24 */ /* 0x001fc4000f8e02ff */
[----:B------:R-:W-:Y:S02]  /*0520*/  IMAD R9, R9, UR4, RZ ;  /* 0x0000000409097c24 */ /* 0x000fe4000f8e02ff */
[----:B------:R-:W-:Y:S02]  /*0530*/  IMAD R10, R10, UR4, RZ ;  /* 0x000000040a0a7c24 */ /* 0x000fe4000f8e02ff */
[----:B------:R-:W-:Y:S02]  /*0540*/  IMAD R11, R11, UR4, RZ ;  /* 0x000000040b0b7c24 */ /* 0x000fe4000f8e02ff */
[----:B------:R-:W-:Y:S02]  /*0550*/  IMAD R4, R4, UR4, RZ ;  /* 0x0000000404047c24 */ /* 0x000fe4000f8e02ff */
[----:B------:R-:W-:Y:S02]  /*0560*/  IMAD R5, R5, UR4, RZ ;  /* 0x0000000405057c24 */ /* 0x000fe4000f8e02ff */
[----:B------:R-:W-:-:S02]  /*0570*/  IMAD R6, R6, UR4, RZ ;  /* 0x0000000406067c24 */ /* 0x000fc4000f8e02ff */
[----:B------:R-:W-:Y:S01]  /*0580*/  IMAD R7, R7, UR4, RZ ;  /* 0x0000000407077c24 */ /* 0x000fe2000f8e02ff */
[----:B------:R-:W-:Y:S06]  /*0590*/  @!P0 BRA `(.L_x_0) ;  /* 0x0000006000c08947 */ /* 0x000fec0003800000 */
[----:B------:R0:W-:Y:S01]  /*05a0*/  STL.128 [R1], R8 ;  /* 0x0000000801007387 */ /* 0x0001e20000100c00 */
[C---:B------:R-:W-:Y:S01]  /*05b0*/  ISETP.GE.U32.AND P0, PT, R22.reuse, 0x4, PT ;  /* 0x000000041600780c */ /* 0x040fe20003f06070 */
[----:B------:R-:W-:Y:S01]  /*05c0*/  UIADD3 UR9, UPT, UPT, UR9, 0x100, URZ ;  /* 0x0000010009097890 */ /* 0x000fe2000fffe0ff */
[----:B------:R-:W-:Y:S01]  /*05d0*/  LOP3.LUT R0, R22, 0x3, RZ, 0xc0, !PT ;  /* 0x0000000316007812 */ /* 0x000fe200078ec0ff */
[----:B------:R0:W-:Y:S01]  /*05e0*/  STL.128 [R1+0x10], R4 ;  /* 0x0000100401007387 */ /* 0x0001e20000100c00 */
[----:B------:R-:W-:Y:S01]  /*05f0*/  UMOV UR7, 0x20 ;  /* 0x0000002000077882 */ /* 0x000fe20000000000 */
[----:B------:R-:W-:-:S08]  /*0600*/  IMAD.MOV.U32 R2, RZ, RZ, RZ ;  /* 0x000000ffff027224 */ /* 0x000fd000078e00ff */
[----:B------:R-:W-:Y:S05]  /*0610*/  @!P0 BRA `(.L_x_1) ;  /* 0x0000000400a48947 */ /* 0x000fea0003800000 */
[----:B------:R-:W1:Y:S01]  /*0620*/  LDCU.64 UR4, c[0x0][0x398] ;  /* 0x00007300ff0477ac */ /* 0x000e620008000a00 */
[----:B------:R-:W-:-:S05]  /*0630*/  LOP3.LUT R2, R22, 0xfffffffc, RZ, 0xc0, !PT ;  /* 0xfffffffc16027812 */ /* 0x000fca00078ec0ff */
[----:B------:R-:W-:-:S05]  /*0640*/  IMAD.MOV R3, RZ, RZ, -R2 ;  /* 0x000000ffff037224 */ /* 0x000fca00078e0a02 */
[----:B------:R-:W-:Y:S01]  /*0650*/  ISETP.GE.AND P0, PT, R3, RZ, PT ;  /* 0x000000ff0300720c */ /* 0x000fe20003f06270 */
[----:B-1----:R-:W-:-:S04]  /*0660*/  UIADD3 UR4, UP0, UPT, UR4, 0x1, URZ ;  /* 0x0000000104047890 */ /* 0x002fc8000ff1e0ff */
[----:B------:R-:W-:Y:S02]  /*0670*/  UIADD3.X UR5, UPT, UPT, URZ, UR5, URZ, UP0, !UPT ;  /* 0x00000005ff057290 */ /* 0x000fe400087fe4ff */
[----:B------:R-:W-:Y:S01]  /*0680*/  IMAD.U32 R14, RZ, RZ, UR4 ;  /* 0x00000004ff0e7e24 */ /* 0x000fe2000f8e00ff */
[----:B------:R-:W-:-:S03]  /*0690*/  UMOV UR4, URZ ;  /* 0x000000ff00047c82 */ /* 0x000fc60008000000 */
[----:B------:R-:W-:Y:S02]  /*06a0*/  IMAD.U32 R15, RZ, RZ, UR5 ;  /* 0x00000005ff0f7e24 */ /* 0x000fe4000f8e00ff */
[----:B------:R-:W-:Y:S05]  /*06b0*/  @P0 BRA `(.L_x_2) ;  /* 0x0000000400340947 */ /* 0x000fea0003800000 */
[----:B------:R-:W-:Y:S01]  /*06c0*/  IMAD.MOV R12, RZ, RZ, -R3 ;  /* 0x000000ffff0c7224 */ /* 0x000fe200078e0a03 */
[----:B------:R-:W-:-:S04]  /*06d0*/  PLOP3.LUT P0, PT, PT, PT, PT, 0x80, 0x8 ;  /* 0x000000000008781c */ /* 0x000fc80003f0f070 */
[----:B------:R-:W-:-:S13]  /*06e0*/  ISETP.GT.AND P1, PT, R12, 0xc, PT ;  /* 0x0000000c0c00780c */ /* 0x000fda0003f24270 */
[----:B------:R-:W-:Y:S05]  /*06f0*/  @!P1 BRA `(.L_x_3) ;  /* 0x0000000000b09947 */ /* 0x000fea0003800000 */
[----:B------:R-:W-:-:S13]  /*0700*/  PLOP3.LUT P0, PT, PT, PT, PT, 0x8, 0x80 ;  /* 0x000000000080781c */ /* 0x000fda0003f0e170 */
.L_x_4:
[----:B------:R-:W2:Y:S04]  /*0710*/  LDG.E.U8 R12, desc[UR48][R14.64+0x2] ;  /* 0x000002300e0c7981 */ /* 0x000ea8000c1e1100 */
[----:B-1----:R-:W2:Y:S04]  /*0720*/  LDG.E.U8 R13, desc[UR48][R14.64+0x1] ;  /* 0x000001300e0d7981 */ /* 0x002ea8000c1e1100 */
        /* <DEDUP_REMOVED lines=13> */
[----:B------:R1:W5:Y:S01]  /*0800*/  LDG.E.U8 R29, desc[UR48][R14.64+0xb] ;  /* 0x00000b300e1d7981 */ /* 0x000362000c1e1100 */
[----:B------:R-:W-:-:S05]  /*0810*/  VIADD R3, R3, 0x10 ;  /* 0x0000001003037836 */ /* 0x000fca0000000000 */
[----:B------:R-:W-:Y:S02]  /*0820*/  ISETP.GE.AND P1, PT, R3, -0xc, PT ;  /* 0xfffffff40300780c */ /* 0x000fe40003f26270 */
[----:B-1----:R-:W-:-:S05]  /*0830*/  IADD3 R14, P2, PT, R14, 0x10, RZ ;  /* 0x000000100e0e7810 */ /* 0x002fca0007f5e0ff */
[----:B------:R-:W-:Y:S01]  /*0840*/  IMAD.X R15, RZ, RZ, R15, P2 ;  /* 0x000000ffff0f7224 */ /* 0x000fe200010e060f */
[----:B--2---:R-:W-:Y:S02]  /*0850*/  PRMT R12, R13, 0x3340, R12 ;  /* 0x000033400d0c7816 */ /* 0x004fe4000000000c */
[----:B---3--:R-:W-:-:S04]  /*0860*/  PRMT R17, R17, 0x3340, R16 ;  /* 0x0000334011117816 */ /* 0x008fc80000000010 */
[----:B------:R-:W-:Y:S01]  /*0870*/  PRMT R17, R17, 0x5410, R12 ;  /* 0x0000541011117816 */ /* 0x000fe2000000000c */
[----:B------:R-:W-:Y:S01]  /*0880*/  IMAD.U32 R12, RZ, RZ, UR4 ;  /* 0x00000004ff0c7e24 */ /* 0x000fe2000f8e00ff */
[----:B------:R-:W-:Y:S01]  /*0890*/  UIADD3 UR4, UPT, UPT, UR4, 0x10, URZ ;  /* 0x0000001004047890 */ /* 0x000fe2000fffe0ff */
[----:B----4-:R-:W-:-:S03]  /*08a0*/  PRMT R18, R19, 0x3340, R18 ;  /* 0x0000334013127816 */ /* 0x010fc60000000012 */
[C-C-:B------:R-:W-:Y:S02]  /*08b0*/  IADD3 R16, PT, PT, R1.reuse, 0x20, R12.reuse ;  /* 0x0000002001107810 */ /* 0x140fe40007ffe00c */
[C-C-:B------:R-:W-:Y:S02]  /*08c0*/  IADD3 R19, PT, PT, R1.reuse, 0x28, R12.reuse ;  /* 0x0000002801137810 */ /* 0x140fe40007ffe00c */
[----:B------:R-:W-:Y:S01]  /*08d0*/  IADD3 R13, PT, PT, R1, 0x2c, R12 ;  /* 0x0000002c010d7810 */ /* 0x000fe20007ffe00c */
[----:B------:R1:W-:Y:S01]  /*08e0*/  STL [R16], R17 ;  /* 0x0000001110007387 */ /* 0x0003e20000100800 */
[----:B-----5:R-:W-:-:S04]  /*08f0*/  PRMT R21, R21, 0x3340, R20 ;  /* 0x0000334015157816 */ /* 0x020fc80000000014 */
[----:B------:R-:W-:Y:S02]  /*0900*/  PRMT R18, R21, 0x5410, R18 ;  /* 0x0000541015127816 */ /* 0x000fe40000000012 */
[----:B------:R-:W-:Y:S02]  /*0910*/  IADD3 R21, PT, PT, R1, 0x24, R12 ;  /* 0x0000002401157810 */ /* 0x000fe40007ffe00c */
[----:B------:R-:W-:-:S03]  /*0920*/  PRMT R22, R23, 0x3340, R22 ;  /* 0x0000334017167816 */ /* 0x000fc60000000016 */
[----:B------:R1:W-:Y:S01]  /*0930*/  STL [R21], R18 ;  /* 0x0000001215007387 */ /* 0x0003e20000100800 */
[----:B------:R-:W-:-:S04]  /*0940*/  PRMT R25, R25, 0x3340, R24 ;  /* 0x0000334019197816 */ /* 0x000fc80000000018 */
[----:B------:R-:W-:Y:S02]  /*0950*/  PRMT R22, R25, 0x5410, R22 ;  /* 0x0000541019167816 */ /* 0x000fe40000000016 */
[----:B------:R-:W-:-:S03]  /*0960*/  PRMT R26, R27, 0x3340, R26 ;  /* 0x000033401b1a7816 */ /* 0x000fc6000000001a */
[----:B------:R1:W-:Y:S01]  /*0970*/  STL [R19], R22 ;  /* 0x0000001613007387 */ /* 0x0003e20000100800 */
[----:B------:R-:W-:-:S04]  /*0980*/  PRMT R29, R29, 0x3340, R28 ;  /* 0x000033401d1d7816 */ /* 0x000fc8000000001c */
[----:B------:R-:W-:-:S05]  /*0990*/  PRMT R26, R29, 0x5410, R26 ;  /* 0x000054101d1a7816 */ /* 0x000fca000000001a */
[----:B------:R1:W-:Y:S01]  /*09a0*/  STL [R13], R26 ;  /* 0x0000001a0d007387 */ /* 0x0003e20000100800 */
[----:B------:R-:W-:Y:S05]  /*09b0*/  @!P1 BRA `(.L_x_4) ;  /* 0xfffffffc00549947 */ /* 0x000fea000383ffff */
.L_x_3:
[----:B------:R-:W-:-:S05]  /*09c0*/  IMAD.MOV R12, RZ, RZ, -R3 ;  /* 0x000000ffff0c7224 */ /* 0x000fca00078e0a03 */
[----:B------:R-:W-:-:S13]  /*09d0*/  ISETP.GT.AND P1, PT, R12, 0x4, PT ;  /* 0x000000040c00780c */ /* 0x000fda0003f24270 */
[----:B------:R-:W-:Y:S05]  /*09e0*/  @!P1 BRA `(.L_x_5) ;  /* 0x0000000000609947 */ /* 0x000fea0003800000 */
[----:B------:R-:W2:Y:S04]  /*09f0*/  LDG.E.U8 R12, desc[UR48][R14.64+0x2] ;  /* 0x000002300e0c7981 */ /* 0x000ea8000c1e1100 */
[----:B-1----:R-:W2:Y:S04]  /*0a00*/  LDG.E.U8 R13, desc[UR48][R14.64+0x1] ;  /* 0x000001300e0d7981 */ /* 0x002ea8000c1e1100 */
[----:B------:R-:W3:Y:S04]  /*0a10*/  LDG.E.U8 R16, desc[UR48][R14.64] ;  /* 0x000000300e107981 */ /* 0x000ee8000c1e1100 */
[----:B------:R-:W3:Y:S04]  /*0a20*/  LDG.E.U8 R17, desc[UR48][R14.64+-0x1] ;  /* 0xffffff300e117981 */ /* 0x000ee8000c1e1100 */
[----:B------:R-:W4:Y:S04]  /*0a30*/  LDG.E.U8 R18, desc[UR48][R14.64+0x6] ;  /* 0x000006300e127981 */ /* 0x000f28000c1e1100 */
[----:B------:R-:W4:Y:S04]  /*0a40*/  LDG.E.U8 R19, desc[UR48][R14.64+0x5] ;  /* 0x000005300e137981 */ /* 0x000f28000c1e1100 */
[----:B------:R-:W5:Y:S04]  /*0a50*/  LDG.E.U8 R20, desc[UR48][R14.64+0x4] ;  /* 0x000004300e147981 */ /* 0x000f68000c1e1100 */
[----:B------:R1:W5:Y:S01]  /*0a60*/  LDG.E.U8 R21, desc[UR48][R14.64+0x3] ;  /* 0x000003300e157981 */ /* 0x000362000c1e1100 */
[----:B------:R-:W-:Y:S01]  /*0a70*/  PLOP3.LUT P0, PT, PT, PT, PT, 0x8, 0x80 ;  /* 0x000000000080781c */ /* 0x000fe20003f0e170 */
[----:B------:R-:W-:Y:S01]  /*0a80*/  VIADD R3, R3, 0x8 ;  /* 0x0000000803037836 */ /* 0x000fe20000000000 */
[----:B-1----:R-:W-:-:S05]  /*0a90*/  IADD3 R14, P1, PT, R14, 0x8, RZ ;  /* 0x000000080e0e7810 */ /* 0x002fca0007f3e0ff */
[----:B------:R-:W-:Y:S01]  /*0aa0*/  IMAD.X R15, RZ, RZ, R15, P1 ;  /* 0x000000ffff0f7224 */ /* 0x000fe200008e060f */
[----:B--2---:R-:W-:Y:S01]  /*0ab0*/  PRMT R13, R13, 0x3340, R12 ;  /* 0x000033400d0d7816 */ /* 0x004fe2000000000c */
[----:B------:R-:W-:Y:S01]  /*0ac0*/  IMAD.U32 R12, RZ, RZ, UR4 ;  /* 0x00000004ff0c7e24 */ /* 0x000fe2000f8e00ff */
[----:B------:R-:W-:Y:S01]  /*0ad0*/  UIADD3 UR4, UPT, UPT, UR4, 0x8, URZ ;  /* 0x0000000804047890 */ /* 0x000fe2000fffe0ff */
[----:B---3--:R-:W-:-:S03]  /*0ae0*/  PRMT R16, R17, 0x3340, R16 ;  /* 0x0000334011107816 */ /* 0x008fc60000000010 */
[C-C-:B------:R-:W-:Y:S02]  /*0af0*/  IADD3 R17, PT, PT, R1.reuse, 0x24, R12.reuse ;  /* 0x0000002401117810 */ /* 0x140fe40007ffe00c */
[----:B------:R-:W-:Y:S02]  /*0b00*/  PRMT R13, R16, 0x5410, R13 ;  /* 0x00005410100d7816 */ /* 0x000fe4000000000d */
[----:B------:R-:W-:Y:S02]  /*0b10*/  IADD3 R16, PT, PT, R1, 0x20, R12 ;  /* 0x0000002001107810 */ /* 0x000fe40007ffe00c */
[----:B----4-:R-:W-:-:S03]  /*0b20*/  PRMT R18, R19, 0x3340, R18 ;  /* 0x0000334013127816 */ /* 0x010fc60000000012 */
[----:B------:R2:W-:Y:S01]  /*0b30*/  STL [R16], R13 ;  /* 0x0000000d10007387 */ /* 0x0005e20000100800 */
[----:B-----5:R-:W-:-:S04]  /*0b40*/  PRMT R21, R21, 0x3340, R20 ;  /* 0x0000334015157816 */ /* 0x020fc80000000014 */
[----:B------:R-:W-:-:S05]  /*0b50*/  PRMT R18, R21, 0x5410, R18 ;  /* 0x0000541015127816 */ /* 0x000fca0000000012 */
[----:B------:R2:W-:Y:S02]  /*0b60*/  STL [R17], R18 ;  /* 0x0000001211007387 */ /* 0x0005e40000100800 */
.L_x_5:
[----:B------:R-:W-:-:S13]  /*0b70*/  ISETP.NE.OR P0, PT, R3, RZ, P0 ;  /* 0x000000ff0300720c */ /* 0x000fda0000705670 */
[----:B------:R-:W-:Y:S05]  /*0b80*/  @!P0 BRA `(.L_x_6) ;  /* 0x0000000000448947 */ /* 0x000fea0003800000 */
.L_x_2:
[----:B---3--:R-:W3:Y:S04]  /*0b90*/  LDG.E.U8 R12, desc[UR48][R14.64+0x2] ;  /* 0x000002300e0c7981 */ /* 0x008ee8000c1e1100 */
[----:B-12---:R-:W3:Y:S04]  /*0ba0*/  LDG.E.U8 R13, desc[UR48][R14.64+0x1] ;  /* 0x000001300e0d7981 */ /* 0x006ee8000c1e1100 */
[----:B------:R-:W2:Y:S04]  /*0bb0*/  LDG.E.U8 R16, desc[UR48][R14.64] ;  /* 0x000000300e107981 */ /* 0x000ea8000c1e1100 */
[----:B------:R-:W2:Y:S01]  /*0bc0*/  LDG.E.U8 R17, desc[UR48][R14.64+-0x1] ;  /* 0xffffff300e117981 */ /* 0x000ea2000c1e1100 */
[----:B------:R-:W-:-:S05]  /*0bd0*/  VIADD R3, R3, 0x4 ;  /* 0x0000000403037836 */ /* 0x000fca0000000000 */
[----:B------:R-:W-:Y:S02]  /*0be0*/  ISETP.NE.AND P0, PT, R3, RZ, PT ;  /* 0x000000ff0300720c */ /* 0x000fe40003f05270 */
[----:B---3--:R-:W-:Y:S01]  /*0bf0*/  PRMT R13, R13, 0x3340, R12 ;  /* 0x000033400d0d7816 */ /* 0x008fe2000000000c */
[----:B------:R-:W-:Y:S01]  /*0c00*/  IMAD.U32 R12, RZ, RZ, UR4 ;  /* 0x00000004ff0c7e24 */ /* 0x000fe2000f8e00ff */
[----:B------:R-:W-:-:S04]  /*0c10*/  UIADD3 UR4, UPT, UPT, UR4, 0x4, URZ ;  /* 0x0000000404047890 */ /* 0x000fc8000fffe0ff */
[----:B------:R-:W-:Y:S02]  /*0c20*/  IADD3 R18, PT, PT, R1, 0x20, R12 ;  /* 0x0000002001127810 */ /* 0x000fe40007ffe00c */
[----:B--2---:R-:W-:Y:S02]  /*0c30*/  PRMT R16, R17, 0x3340, R16 ;  /* 0x0000334011107816 */ /* 0x004fe40000000010 */
[----:B------:R-:W-:Y:S02]  /*0c40*/  IADD3 R12, P1, PT, R14, 0x4, RZ ;  /* 0x000000040e0c7810 */ /* 0x000fe40007f3e0ff */
[----:B------:R-:W-:-:S03]  /*0c50*/  PRMT R13, R16, 0x5410, R13 ;  /* 0x00005410100d7816 */ /* 0x000fc6000000000d */
[----:B------:R-:W-:Y:S02]  /*0c60*/  IMAD.X R15, RZ, RZ, R15, P1 ;  /* 0x000000ffff0f7224 */ /* 0x000fe400008e060f */
[----:B------:R3:W-:Y:S01]  /*0c70*/  STL [R18], R13 ;  /* 0x0000000d12007387 */ /* 0x0007e20000100800 */
[----:B------:R-:W-:Y:S01]  /*0c80*/  IMAD.MOV.U32 R14, RZ, RZ, R12 ;  /* 0x000000ffff0e7224 */ /* 0x000fe200078e000c */
[----:B------:R-:W-:Y:S06]  /*0c90*/  @P0 BRA `(.L_x_2) ;  /* 0xfffffffc00bc0947 */ /* 0x000fec000383ffff */
.L_x_6:
[----:B------:R-:W-:-:S12]  /*0ca0*/  UIADD3 UR7, UPT, UPT, UR4, 0x20, URZ ;  /* 0x0000002004077890 */ /* 0x000fd8000fffe0ff */
.L_x_1:
[----:B------:R-:W-:-:S13]  /*0cb0*/  ISETP.NE.AND P0, PT, R0, RZ, PT ;  /* 0x000000ff0000720c */ /* 0x000fda0003f05270 */
[----:B------:R-:W-:Y:S05]  /*0cc0*/  @!P0 BRA `(.L_x_7) ;  /* 0x0000000000308947 */ /* 0x000fea0003800000 */
[----:B------:R-:W4:Y:S01]  /*0cd0*/  LDCU.64 UR10, c[0x0][0x398] ;  /* 0x00007300ff0a77ac */ /* 0x000f220008000a00 */
[----:B------:R-:W-:-:S05]  /*0ce0*/  UMOV UR4, URZ ;  /* 0x000000ff00047c82 */ /* 0x000fca0008000000 */
.L_x_8:
[----:B-1--4-:R-:W-:-:S05]  /*0cf0*/  IADD3 R12, P0, PT, R2, UR10, RZ ;  /* 0x0000000a020c7c10 */ /* 0x012fca000ff1e0ff */
[----:B-123--:R-:W-:-:S05]  /*0d00*/  IMAD.X R13, RZ, RZ, UR11, P0 ;  /* 0x0000000bff0d7e24 */ /* 0x00efca00080e06ff */
[----:B------:R-:W2:Y:S01]  /*0d10*/  LDG.E.U8 R12, desc[UR48][R12.64] ;  /* 0x000000300c0c7981 */ /* 0x000ea2000c1e1100 */
[----:B------:R-:W-:Y:S01]  /*0d20*/  VIADD R3, R1, UR7 ;  /* 0x0000000701037c36 */ /* 0x000fe20008000000 */
[----:B------:R-:W-:Y:S01]  /*0d30*/  UIADD3 UR4, UPT, UPT, UR4, 0x1, URZ ;  /* 0x0000000104047890 */ /* 0x000fe2000fffe0ff */
[----:B------:R-:W-:Y:S01]  /*0d40*/  VIADD R2, R2, 0x1 ;  /* 0x0000000102027836 */ /* 0x000fe20000000000 */
[----:B------:R-:W-:-:S04]  /*0d50*/  UIADD3 UR7, UPT, UPT, UR7, 0x1, URZ ;  /* 0x0000000107077890 */ /* 0x000fc8000fffe0ff */
[----:B------:R-:W-:Y:S01]  /*0d60*/  ISETP.NE.AND P0, PT, R0, UR4, PT ;  /* 0x0000000400007c0c */ /* 0x000fe2000bf05270 */
[----:B--2---:R1:W-:-:S12]  /*0d70*/  STL.U8 [R3], R12 ;  /* 0x0000000c03007387 */ /* 0x0043d80000100000 */
[----:B------:R-:W-:Y:S05]  /*0d80*/  @P0 BRA `(.L_x_8) ;  /* 0xfffffffc00d80947 */ /* 0x000fea000383ffff */
.L_x_7:
[----:B------:R-:W-:-:S09]  /*0d90*/  UISETP.NE.AND UP0, UPT, UR7, URZ, UPT ;  /* 0x000000ff0700728c */ /* 0x000fd2000bf05270 */
[----:B------:R-:W-:Y:S05]  /*0da0*/  BRA.U !UP0, `(.L_x_9) ;  /* 0x0000004908487547 */ /* 0x000fea000b800000 */
[----:B-1----:R-:W-:Y:S02]  /*0db0*/  CS2R R2, SRZ ;  /* 0x0000000000027805 */ /* 0x002fe4000001ff00 */
[----:B------:R-:W-:Y:S02]  /*0dc0*/  CS2R R36, SRZ ;  /* 0x0000000000247805 */ /* 0x000fe4000001ff00 */
[----:B------:R-:W-:Y:S02]  /*0dd0*/  CS2R R38, SRZ ;  /* 0x0000000000267805 */ /* 0x000fe4000001ff00 */
[----:B------:R-:W-:Y:S02]  /*0de0*/  CS2R R40, SRZ ;  /* 0x0000000000287805 */ /* 0x000fe4000001ff00 */
[----:B------:R-:W-:Y:S02]  /*0df0*/  CS2R R42, SRZ ;  /* 0x00000000002a7805 */ /* 0x000fe4000001ff00 */
[----:B------:R-:W-:-:S02]  /*0e00*/  CS2R R44, SRZ ;  /* 0x00000000002c7805 */ /* 0x000fc4000001ff00 */
[----:B------:R-:W-:Y:S02]  /*0e10*/  CS2R R46, SRZ ;  /* 0x00000000002e7805 */ /* 0x000fe4000001ff00 */
[----:B------:R-:W-:Y:S02]  /*0e20*/  CS2R R56, SRZ ;  /* 0x0000000000387805 */ /* 0x000fe4000001ff00 */
[----:B------:R-:W-:Y:S02]  /*0e30*/  CS2R R58, SRZ ;  /* 0x00000000003a7805 */ /* 0x000fe4000001ff00 */
[----:B------:R-:W-:Y:S02]  /*0e40*/  CS2R R62, SRZ ;  /* 0x00000000003e7805 */ /* 0x000fe4000001ff00 */
[----:B------:R-:W-:Y:S02]  /*0e50*/  CS2R R60, SRZ ;  /* 0x00000000003c7805 */ /* 0x000fe4000001ff00 */
[----:B------:R-:W-:-:S02]  /*0e60*/  CS2R R66, SRZ ;  /* 0x0000000000427805 */ /* 0x000fc4000001ff00 */
[----:B------:R-:W-:Y:S02]  /*0e70*/  CS2R R64, SRZ ;  /* 0x0000000000407805 */ /* 0x000fe4000001ff00 */
[----:B------:R-:W-:Y:S01]  /*0e80*/  CS2R R70, SRZ ;  /* 0x0000000000467805 */ /* 0x000fe2000001ff00 */
[----:B------:R-:W-:Y:S01]  /*0e90*/  IMAD.MOV.U32 R0, RZ, RZ, RZ ;  /* 0x000000ffff007224 */ /* 0x000fe200078e00ff */
        /* <DEDUP_REMOVED lines=9> */
[----:B------:R-:W-:Y:S01]  /*0f30*/  CS2R R88, SRZ ;  /* 0x0000000000587805 */ /* 0x000fe2000001ff00 */
[----:B------:R-:W-:Y:S01]  /*0f40*/  IMAD.MOV.U32 R93, RZ, RZ, RZ ;  /* 0x000000ffff5d7224 */ /* 0x000fe200078e00ff */
[----:B------:R-:W-:Y:S01]  /*0f50*/  UMOV UR4, URZ ;  /* 0x000000ff00047c82 */ /* 0x000fe20008000000 */
[----:B------:R-:W-:Y:S01]  /*0f60*/  IMAD.MOV.U32 R54, RZ, RZ, RZ ;  /* 0x000000ffff367224 */ /* 0x000fe200078e00ff */
[----:B------:R-:W-:-:S06]  /*0f70*/  UMOV UR8, UR7 ;  /* 0x0000000700087c82 */ /* 0x000fcc0008000000 */
.L_x_12:
[----:B------:R-:W-:-:S05]  /*0f80*/  VIADD R92, R54, 0x88 ;  /* 0x00000088365c7836 */ /* 0x000fca0000000000 */
[----:B------:R-:W-:-:S13]  /*0f90*/  ISETP.GT.U32.AND P0, PT, R92, UR7, PT ;  /* 0x000000075c007c0c */ /* 0x000fda000bf04070 */
[----:B------:R-:W-:Y:S05]  /*0fa0*/  @P0 BRA `(.L_x_10) ;  /* 0x0000001800ec0947 */ /* 0x000fea0003800000 */
[C-C-:B------:R-:W-:Y:S01]  /*0fb0*/  IMAD.IADD R12, R1.reuse, 0x1, R54.reuse ;  /* 0x00000001010c7824 */ /* 0x140fe200078e0236 */
[----:B------:R-:W-:-:S05]  /*0fc0*/  IADD3 R14, PT, PT, R1, 0x8, R54 ;  /* 0x00000008010e7810 */ /* 0x000fca0007ffe036 */
[----:B--23--:R-:W2:Y:S04]  /*0fd0*/  LDL.64 R12, [R12] ;  /* 0x000000000c0c7983 */ /* 0x00cea80000100a00 */
[----:B------:R-:W3:Y:S01]  /*0fe0*/  LDL.64 R14, [R14] ;  /* 0x000000000e0e7983 */ /* 0x000ee20000100a00 */
[----:B------:R-:W-:-:S06]  /*0ff0*/  IADD3 R16, PT, PT, R1, 0x10, R54 ;  /* 0x0000001001107810 */ /* 0x000fcc0007ffe036 */
[----:B------:R-:W4:Y:S01]  /*1000*/  LDL.64 R16, [R16] ;  /* 0x0000000010107983 */ /* 0x000f220000100a00 */
[----:B------:R-:W-:-:S06]  /*1010*/  IADD3 R18, PT, PT, R1, 0x18, R54 ;  /* 0x0000001801127810 */ /* 0x000fcc0007ffe036 */
[----:B------:R-:W5:Y:S01]  /*1020*/  LDL.64 R18, [R18] ;  /* 0x0000000012127983 */ /* 0x000f620000100a00 */
[----:B------:R-:W-:-:S06]  /*1030*/  IADD3 R20, PT, PT, R1, 0x20, R54 ;  /* 0x0000002001147810 */ /* 0x000fcc0007ffe036 */
[----:B------:R-:W5:Y:S01]  /*1040*/  LDL.64 R20, [R20] ;  /* 0x0000000014147983 */ /* 0x000f620000100a00 */
[----:B------:R-:W-:-:S06]  /*1050*/  IADD3 R22, PT, PT, R1, 0x28, R54 ;  /* 0x0000002801167810 */ /* 0x000fcc0007ffe036 */
[----:B------:R-:W5:Y:S01]  /*1060*/  LDL.64 R22, [R22] ;  /* 0x0000000016167983 */ /* 0x000f620000100a00 */
[----:B------:R-:W-:-:S06]  /*1070*/  IADD3 R24, PT, PT, R1, 0x30, R54 ;  /* 0x0000003001187810 */ /* 0x000fcc0007ffe036 */
[----:B------:R-:W5:Y:S01]  /*1080*/  LDL.64 R24, [R24] ;  /* 0x0000000018187983 */ /* 0x000f620000100a00 */
[C-C-:B------:R-:W-:Y:S02]  /*1090*/  IADD3 R27, PT, PT, R1.reuse, 0x38, R54.reuse ;  /* 0x00000038011b7810 */ /* 0x140fe40007ffe036 */
[C-C-:B------:R-:W-:Y:S02]  /*10a0*/  IADD3 R33, PT, PT, R1.reuse, 0x40, R54.reuse ;  /* 0x0000004001217810 */ /* 0x140fe40007ffe036 */
[C-C-:B------:R-:W-:Y:S02]  /*10b0*/  IADD3 R31, PT, PT, R1.reuse, 0x48, R54.reuse ;  /* 0x00000048011f7810 */ /* 0x140fe40007ffe036 */
[----:B------:R-:W-:-:S06]  /*10c0*/  IADD3 R52, PT, PT, R1, 0x70, R54 ;  /* 0x0000007001347810 */ /* 0x000fcc0007ffe036 */
[----:B------:R-:W5:Y:S01]  /*10d0*/  LDL.64 R52, [R52] ;  /* 0x0000000034347983 */ /* 0x000f620000100a00 */
[----:B------:R-:W-:Y:S02]  /*10e0*/  IADD3 R55, PT, PT, R1, 0x78, R54 ;  /* 0x0000007801377810 */ /* 0x000fe40007ffe036 */
[----:B--2---:R-:W-:-:S05]  /*10f0*/  PRMT R26, R13, 0x7771, RZ ;  /* 0x000077710d1a7816 */ /* 0x004fca00000000ff */
[----:B------:R-:W-:Y:S01]  /*1100*/  IMAD.SHL.U32 R28, R26, 0x100, RZ ;  /* 0x000001001a1c7824 */ /* 0x000fe200078e00ff */
[----:B---3--:R-:W-:Y:S01]  /*1110*/  PRMT R30, R15, 0x7771, RZ ;  /* 0x000077710f1e7816 */ /* 0x008fe200000000ff */
[----:B------:R-:W2:Y:S01]  /*1120*/  LDL.64 R26, [R27] ;  /* 0x000000001b1a7983 */ /* 0x000ea20000100a00 */
[C---:B------:R-:W-:Y:S02]  /*1130*/  PRMT R29, R13.reuse, 0x7770, RZ ;  /* 0x000077700d1d7816 */ /* 0x040fe400000000ff */
[----:B------:R-:W-:Y:S01]  /*1140*/  LOP3.LUT R32, R28, 0xff00, RZ, 0xc0, !PT ;  /* 0x0000ff001c207812 */ /* 0x000fe200078ec0ff */
[----:B------:R-:W-:Y:S01]  /*1150*/  IMAD.SHL.U32 R30, R30, 0x100, RZ ;  /* 0x000001001e1e7824 */ /* 0x000fe200078e00ff */
[----:B------:R-:W-:Y:S02]  /*1160*/  PRMT R28, R13, 0x7772, RZ ;  /* 0x000077720d1c7816 */ /* 0x000fe400000000ff */
[----:B------:R-:W-:Y:S02]  /*1170*/  LOP3.LUT R32, R32, 0xff, R29, 0xf8, !PT ;  /* 0x000000ff20207812 */ /* 0x000fe400078ef81d */
[----:B------:R-:W-:Y:S01]  /*1180*/  LOP3.LUT R35, R30, 0xff00, RZ, 0xc0, !PT ;  /* 0x0000ff001e237812 */ /* 0x000fe200078ec0ff */
[----:B------:R-:W-:Y:S01]  /*1190*/  IMAD.U32 R29, R28, 0x10000, RZ ;  /* 0x000100001c1d7824 */ /* 0x000fe200078e00ff */
[----:B------:R-:W-:-:S02]  /*11a0*/  PRMT R28, R15, 0x7770, RZ ;  /* 0x000077700f1c7816 */ /* 0x000fc400000000ff */
[----:B------:R-:W-:Y:S02]  /*11b0*/  PRMT R13, R13, 0x7773, RZ ;  /* 0x000077730d0d7816 */ /* 0x000fe400000000ff */
[----:B------:R-:W-:Y:S02]  /*11c0*/  LOP3.LUT R32, R32, 0xff0000, R29, 0xf8, !PT ;  /* 0x00ff000020207812 */ /* 0x000fe400078ef81d */
[----:B------:R-:W-:Y:S01]  /*11d0*/  LOP3.LUT R35, R35, 0xff, R28, 0xf8, !PT ;  /* 0x000000ff23237812 */ /* 0x000fe200078ef81c */
[----:B------:R-:W-:Y:S01]  /*11e0*/  IMAD.SHL.U32 R29, R13, 0x1000000, RZ ;  /* 0x010000000d1d7824 */ /* 0x000fe200078e00ff */
[----:B------:R-:W-:Y:S02]  /*11f0*/  PRMT R28, R15, 0x7772, RZ ;  /* 0x000077720f1c7816 */ /* 0x000fe400000000ff */
[----:B----4-:R-:W-:Y:S02]  /*1200*/  PRMT R13, R17, 0x7771, RZ ;  /* 0x00007771110d7816 */ /* 0x010fe400000000ff */
[----:B------:R-:W-:Y:S01]  /*1210*/  LOP3.LUT R90, R90, R29, R32, 0x1e, !PT ;  /* 0x0000001d5a5a7212 */ /* 0x000fe200078e1e20 */
[----:B------:R-:W-:-:S02]  /*1220*/  IMAD.U32 R30, R28, 0x10000, RZ ;  /* 0x000100001c1e7824 */ /* 0x000fc400078e00ff */
[----:B------:R1:W3:Y:S01]  /*1230*/  LDL.64 R28, [R33] ;  /* 0x00000000211c7983 */ /* 0x0002e20000100a00 */
[----:B------:R-:W-:Y:S02]  /*1240*/  IMAD.SHL.U32 R13, R13, 0x100, RZ ;  /* 0x000001000d0d7824 */ /* 0x000fe400078e00ff */
[----:B------:R-:W-:Y:S02]  /*1250*/  LOP3.LUT R34, R35, 0xff0000, R30, 0xf8, !PT ;  /* 0x00ff000023227812 */ /* 0x000fe400078ef81e */
[----:B------:R-:W4:Y:S01]  /*1260*/  LDL.64 R30, [R31] ;  /* 0x000000001f1e7983 */ /* 0x000f220000100a00 */
[----:B------:R-:W-:Y:S02]  /*1270*/  LOP3.LUT R35, R13, 0xff00, RZ, 0xc0, !PT ;  /* 0x0000ff000d237812 */ /* 0x000fe400078ec0ff */
[C---:B------:R-:W-:Y:S02]  /*1280*/  PRMT R32, R17.reuse, 0x7770, RZ ;  /* 0x0000777011207816 */ /* 0x040fe400000000ff */
[----:B------:R-:W-:-:S02]  /*1290*/  PRMT R13, R17, 0x7772, RZ ;  /* 0x00007772110d7816 */ /* 0x000fc400000000ff */
[----:B------:R-:W-:Y:S02]  /*12a0*/  LOP3.LUT R35, R35, 0xff, R32, 0xf8, !PT ;  /* 0x000000ff23237812 */ /* 0x000fe400078ef820 */
[----:B------:R-:W-:Y:S01]  /*12b0*/  PRMT R17, R17, 0x7773, RZ ;  /* 0x0000777311117816 */ /* 0x000fe200000000ff */
[----:B------:R-:W-:Y:S01]  /*12c0*/  IMAD.U32 R32, R13, 0x10000, RZ ;  /* 0x000100000d207824 */ /* 0x000fe200078e00ff */
[----:B-----5:R-:W-:Y:S02]  /*12d0*/  PRMT R13, R19, 0x7771, RZ ;  /* 0x00007771130d7816 */ /* 0x020fe400000000ff */
[----:B------:R-:W-:Y:S01]  /*12e0*/  PRMT R15, R15, 0x7773, RZ ;  /* 0x000077730f0f7816 */ /* 0x000fe200000000ff */
[----:B------:R-:W-:Y:S01]  /*12f0*/  IMAD.SHL.U32 R17, R17, 0x1000000, RZ ;  /* 0x0100000011117824 */ /* 0x000fe200078e00ff */
[----:B-1----:R-:W-:Y:S01]  /*1300*/  LOP3.LUT R33, R35, 0xff0000, R32, 0xf8, !PT ;  /* 0x00ff000023217812 */ /* 0x002fe200078ef820 */
[----:B------:R-:W-:Y:S01]  /*1310*/  IMAD.SHL.U32 R13, R13, 0x100, RZ ;  /* 0x000001000d0d7824 */ /* 0x000fe200078e00ff */
[----:B------:R-:W-:Y:S01]  /*1320*/  IADD3 R32, PT, PT, R1, 0x50, R54 ;  /* 0x0000005001207810 */ /* 0x000fe20007ffe036 */
[----:B------:R-:W-:Y:S01]  /*1330*/  IMAD.SHL.U32 R15, R15, 0x1000000, RZ ;  /* 0x010000000f0f7824 */ /* 0x000fe200078e00ff */
[----:B------:R-:W-:-:S02]  /*1340*/  LOP3.LUT R80, R80, R17, R33, 0x1e, !PT ;  /* 0x0000001150507212 */ /* 0x000fc400078e1e21 */
[----:B------:R-:W-:Y:S02]  /*1350*/  LOP3.LUT R48, R13, 0xff00, RZ, 0xc0, !PT ;  /* 0x0000ff000d307812 */ /* 0x000fe400078ec0ff */
[C---:B------:R-:W-:Y:S01]  /*1360*/  PRMT R13, R19.reuse, 0x7772, RZ ;  /* 0x00007772130d7816 */ /* 0x040fe200000000ff */
[----:B------:R-:W5:Y:S01]  /*1370*/  LDL.64 R32, [R32] ;  /* 0x0000000020207983 */ /* 0x000f620000100a00 */
[----:B------:R-:W-:Y:S02]  /*1380*/  LOP3.LUT R88, R88, R15, R34, 0x1e, !PT ;  /* 0x0000000f58587212 */ /* 0x000fe400078e1e22 */
[----:B------:R-:W-:Y:S02]  /*1390*/  PRMT R15, R19, 0x7770, RZ ;  /* 0x00007770130f7816 */ /* 0x000fe400000000ff */
[----:B------:R-:W-:Y:S01]  /*13a0*/  IADD3 R34, PT, PT, R1, 0x58, R54 ;  /* 0x0000005801227810 */ /* 0x000fe20007ffe036 */
[----:B------:R-:W-:Y:S01]  /*13b0*/  IMAD.U32 R13, R13, 0x10000, RZ ;  /* 0x000100000d0d7824 */ /* 0x000fe200078e00ff */
[----:B------:R-:W-:-:S04]  /*13c0*/  LOP3.LUT R48, R48, 0xff, R15, 0xf8, !PT ;  /* 0x000000ff30307812 */ /* 0x000fc800078ef80f */
[----:B------:R-:W5:Y:S01]  /*13d0*/  LDL.64 R34, [R34] ;  /* 0x0000000022227983 */ /* 0x000f620000100a00 */
[----:B------:R-:W-:Y:S02]  /*13e0*/  LOP3.LUT R15, R48, 0xff0000, R13, 0xf8, !PT ;  /* 0x00ff0000300f7812 */ /* 0x000fe400078ef80d */
[----:B------:R-:W-:Y:S02]  /*13f0*/  PRMT R13, R21, 0x7771, RZ ;  /* 0x00007771150d7816 */ /* 0x000fe400000000ff */
[----:B------:R-:W-:Y:S02]  /*1400*/  PRMT R19, R19, 0x7773, RZ ;  /* 0x0000777313137816 */ /* 0x000fe400000000ff */
[----:B------:R-:W-:Y:S01]  /*1410*/  IADD3 R48, PT, PT, R1, 0x60, R54 ;  /* 0x0000006001307810 */ /* 0x000fe20007ffe036 */
[----:B------:R-:W-:Y:S02]  /*1420*/  IMAD.SHL.U32 R13, R13, 0x100, RZ ;  /* 0x000001000d0d7824 */ /* 0x000fe400078e00ff */
[----:B------:R-:W-:-:S03]  /*1430*/  IMAD.SHL.U32 R19, R19, 0x1000000, RZ ;  /* 0x0100000013137824 */ /* 0x000fc600078e00ff */
[----:B------:R-:W-:Y:S01]  /*1440*/  LOP3.LUT R50, R13, 0xff00, RZ, 0xc0, !PT ;  /* 0x0000ff000d327812 */ /* 0x000fe200078ec0ff */
[----:B------:R-:W5:Y:S01]  /*1450*/  LDL.64 R48, [R48] ;  /* 0x0000000030307983 */ /* 0x000f620000100a00 */
[C---:B------:R-:W-:Y:S02]  /*1460*/  PRMT R13, R21.reuse, 0x7772, RZ ;  /* 0x00007772150d7816 */ /* 0x040fe400000000ff */
[----:B------:R-:W-:Y:S02]  /*1470*/  LOP3.LUT R76, R76, R19, R15, 0x1e, !PT ;  /* 0x000000134c4c7212 */ /* 0x000fe400078e1e0f */
[----:B------:R-:W-:Y:S01]  /*1480*/  PRMT R15, R21, 0x7770, RZ ;  /* 0x00007770150f7816 */ /* 0x000fe200000000ff */
[----:B------:R-:W-:Y:S01]  /*1490*/  IMAD.U32 R13, R13, 0x10000, RZ ;  /* 0x000100000d0d7824 */ /* 0x000fe200078e00ff */
[----:B------:R-:W-:Y:S02]  /*14a0*/  PRMT R21, R21, 0x7773, RZ ;  /* 0x0000777315157816 */ /* 0x000fe400000000ff */
[----:B------:R-:W-:-:S03]  /*14b0*/  LOP3.LUT R50, R50, 0xff, R15, 0xf8, !PT ;  /* 0x000000ff32327812 */ /* 0x000fc600078ef80f */
[----:B------:R-:W-:Y:S01]  /*14c0*/  IMAD.SHL.U32 R21, R21, 0x1000000, RZ ;  /* 0x0100000015157824 */ /* 0x000fe200078e00ff */
[----:B------:R-:W-:Y:S02]  /*14d0*/  LOP3.LUT R13, R50, 0xff0000, R13, 0xf8, !PT ;  /* 0x00ff0000320d7812 */ /* 0x000fe400078ef80d */
[----:B------:R-:W-:Y:S02]  /*14e0*/  IADD3 R50, PT, PT, R1, 0x68, R54 ;  /* 0x0000006801327810 */ /* 0x000fe40007ffe036 */
[----:B------:R-:W-:Y:S02]  /*14f0*/  LOP3.LUT R72, R72, R21, R13, 0x1e, !PT ;  /* 0x0000001548487212 */ /* 0x000fe400078e1e0d */
[----:B------:R-:W-:Y:S02]  /*1500*/  PRMT R13, R23, 0x7771, RZ ;  /* 0x00007771170d7816 */ /* 0x000fe400000000ff */
[----:B------:R-:W5:Y:S03]  /*1510*/  LDL.64 R50, [R50] ;  /* 0x0000000032327983 */ /* 0x000f660000100a00 */
[----:B------:R-:W-:-:S05]  /*1520*/  IMAD.SHL.U32 R13, R13, 0x100, RZ ;  /* 0x000001000d0d7824 */ /* 0x000fca00078e00ff */
[----:B------:R-:W-:Y:S02]  /*1530*/  LOP3.LUT R68, R13, 0xff00, RZ, 0xc0, !PT ;  /* 0x0000ff000d447812 */ /* 0x000fe400078ec0ff */
[----:B------:R-:W-:-:S04]  /*1540*/  PRMT R13, R23, 0x7770, RZ ;  /* 0x00007770170d7816 */ /* 0x000fc800000000ff */
[----:B------:R-:W-:Y:S02]  /*1550*/  LOP3.LUT R68, R68, 0xff, R13, 0xf8, !PT ;  /* 0x000000ff44447812 */ /* 0x000fe400078ef80d */
[----:B------:R-:W-:-:S05]  /*1560*/  PRMT R13, R23, 0x7772, RZ ;  /* 0x00007772170d7816 */ /* 0x000fca00000000ff */
[----:B------:R-:W-:-:S05]  /*1570*/  IMAD.U32 R13, R13, 0x10000, RZ ;  /* 0x000100000d0d7824 */ /* 0x000fca00078e00ff */
[----:B------:R-:W-:Y:S02]  /*1580*/  LOP3.LUT R13, R68, 0xff0000, R13, 0xf8, !PT ;  /* 0x00ff0000440d7812 */ /* 0x000fe400078ef80d */
[----:B------:R-:W-:Y:S02]  /*1590*/  IADD3 R68, PT, PT, R1, 0x80, R54 ;  /* 0x0000008001447810 */ /* 0x000fe40007ffe036 */
[----:B------:R-:W5:Y:S04]  /*15a0*/  LDL.64 R54, [R55] ;  /* 0x0000000037367983 */ /* 0x000f680000100a00 */
[----:B------:R-:W5:Y:S01]  /*15b0*/  LDL.64 R68, [R68] ;  /* 0x0000000044447983 */ /* 0x000f620000100a00 */
[----:B------:R-:W-:Y:S02]  /*15c0*/  LOP3.LUT R86, R86, R12, RZ, 0x3c, !PT ;  /* 0x0000000c56567212 */ /* 0x000fe400078e3cff */
[----:B------:R-:W-:-:S02]  /*15d0*/  PRMT R12, R25, 0x7771, RZ ;  /* 0x00007771190c7816 */ /* 0x000fc400000000ff */
[----:B------:R-:W-:-:S03]  /*15e0*/  PRMT R23, R23, 0x7773, RZ ;  /* 0x0000777317177816 */ /* 0x000fc600000000ff */
[----:B------:R-:W-:Y:S02]  /*15f0*/  IMAD.SHL.U32 R12, R12, 0x100, RZ ;  /* 0x000001000c0c7824 */ /* 0x000fe400078e00ff */
[----:B------:R-:W-:Y:S01]  /*1600*/  IMAD.SHL.U32 R23, R23, 0x1000000, RZ ;  /* 0x0100000017177824 */ /* 0x000fe200078e00ff */
[----:B------:R-:W-:Y:S02]  /*1610*/  LOP3.LUT R82, R82, R16, RZ, 0x3c, !PT ;  /* 0x0000001052527212 */ /* 0x000fe400078e3cff */
[----:B------:R-:W-:Y:S02]  /*1620*/  LOP3.LUT R16, R12, 0xff00, RZ, 0xc0, !PT ;  /* 0x0000ff000c107812 */ /* 0x000fe400078ec0ff */
[----:B------:R-:W-:Y:S02]  /*1630*/  PRMT R12, R25, 0x7772, RZ ;  /* 0x00007772190c7816 */ /* 0x000fe400000000ff */
[----:B------:R-:W-:Y:S02]  /*1640*/  LOP3.LUT R93, R93, R23, R13, 0x1e, !PT ;  /* 0x000000175d5d7212 */ /* 0x000fe400078e1e0d */
[----:B------:R-:W-:-:S02]  /*1650*/  LOP3.LUT R84, R84, R14, RZ, 0x3c, !PT ;  /* 0x0000000e54547212 */ /* 0x000fc400078e3cff */
[----:B------:R-:W-:Y:S01]  /*1660*/  PRMT R13, R25, 0x7770, RZ ;  /* 0x00007770190d7816 */ /* 0x000fe200000000ff */
[----:B------:R-:W-:-:S03]  /*1670*/  IMAD.U32 R12, R12, 0x10000, RZ ;  /* 0x000100000c0c7824 */ /* 0x000fc600078e00ff */
[----:B------:R-:W-:-:S04]  /*1680*/  LOP3.LUT R13, R16, 0xff, R13, 0xf8, !PT ;  /* 0x000000ff100d7812 */ /* 0x000fc800078ef80d */
[----:B------:R-:W-:Y:S02]  /*1690*/  LOP3.LUT R15, R13, 0xff0000, R12, 0xf8, !PT ;  /* 0x00ff00000d0f7812 */ /* 0x000fe400078ef80c */
[----:B------:R-:W-:Y:S02]  /*16a0*/  PRMT R25, R25, 0x7773, RZ ;  /* 0x0000777319197816 */ /* 0x000fe400000000ff */
[C---:B--2---:R-:W-:Y:S02]  /*16b0*/  PRMT R14, R27.reuse, 0x7771, RZ ;  /* 0x000077711b0e7816 */ /* 0x044fe400000000ff */
[----:B------:R-:W-:-:S03]  /*16c0*/  PRMT R12, R27, 0x7772, RZ ;  /* 0x000077721b0c7816 */ /* 0x000fc600000000ff */
[----:B------:R-:W-:Y:S01]  /*16d0*/  IMAD.SHL.U32 R14, R14, 0x100, RZ ;  /* 0x000001000e0e7824 */ /* 0x000fe200078e00ff */
[----:B------:R-:W-:Y:S01]  /*16e0*/  PRMT R13, R27, 0x7770, RZ ;  /* 0x000077701b0d7816 */ /* 0x000fe200000000ff */
[----:B------:R-:W-:-:S03]  /*16f0*/  IMAD.U32 R12, R12, 0x10000, RZ ;  /* 0x000100000c0c7824 */ /* 0x000fc600078e00ff */
[----:B------:R-:W-:-:S04]  /*1700*/  LOP3.LUT R14, R14, 0xff00, RZ, 0xc0, !PT ;  /* 0x0000ff000e0e7812 */ /* 0x000fc800078ec0ff */
[----:B------:R-:W-:Y:S02]  /*1710*/  LOP3.LUT R13, R14, 0xff, R13, 0xf8, !PT ;  /* 0x000000ff0e0d7812 */ /* 0x000fe400078ef80d */
[----:B------:R-:W-:Y:S02]  /*1720*/  PRMT R27, R27, 0x7773, RZ ;  /* 0x000077731b1b7816 */ /* 0x000fe400000000ff */
[----:B------:R-:W-:Y:S01]  /*1730*/  LOP3.LUT R13, R13, 0xff0000, R12, 0xf8, !PT ;  /* 0x00ff00000d0d7812 */ /* 0x000fe200078ef80c */
[----:B------:R-:W-:Y:S02]  /*1740*/  IMAD.SHL.U32 R14, R25, 0x1000000, RZ ;  /* 0x01000000190e7824 */ /* 0x000fe400078e00ff */
[----:B------:R-:W-:Y:S01]  /*1750*/  IMAD.SHL.U32 R16, R27, 0x1000000, RZ ;  /* 0x010000001b107824 */ /* 0x000fe200078e00ff */
[----:B---3--:R-:W-:Y:S02]  /*1760*/  PRMT R12, R29, 0x7771, RZ ;  /* 0x000077711d0c7816 */ /* 0x008fe400000000ff */
[----:B------:R-:W-:-:S03]  /*1770*/  LOP3.LUT R89, R89, R14, R15, 0x1e, !PT ;  /* 0x0000000e59597212 */ /* 0x000fc600078e1e0f */
[----:B------:R-:W-:Y:S01]  /*1780*/  IMAD.SHL.U32 R12, R12, 0x100, RZ ;  /* 0x000001000c0c7824 */ /* 0x000fe200078e00ff */
[----:B----4-:R-:W-:Y:S02]  /*1790*/  PRMT R14, R31, 0x7771, RZ ;  /* 0x000077711f0e7816 */ /* 0x010fe400000000ff */
[----:B------:R-:W-:Y:S02]  /*17a0*/  LOP3.LUT R85, R85, R16, R13, 0x1e, !PT ;  /* 0x0000001055557212 */ /* 0x000fe400078e1e0d */
[----:B------:R-:W-:Y:S01]  /*17b0*/  LOP3.LUT R16, R12, 0xff00, RZ, 0xc0, !PT ;  /* 0x0000ff000c107812 */ /* 0x000fe200078ec0ff */
[----:B------:R-:W-:Y:S01]  /*17c0*/  IMAD.SHL.U32 R15, R14, 0x100, RZ ;  /* 0x000001000e0f7824 */ /* 0x000fe200078e00ff */
[C---:B------:R-:W-:Y:S02]  /*17d0*/  PRMT R12, R29.reuse, 0x7772, RZ ;  /* 0x000077721d0c7816 */ /* 0x040fe400000000ff */
[----:B------:R-:W-:-:S03]  /*17e0*/  PRMT R13, R29, 0x7770, RZ ;  /* 0x000077701d0d7816 */ /* 0x000fc600000000ff */
[----:B------:R-:W-:Y:S01]  /*17f0*/  IMAD.U32 R14, R12, 0x10000, RZ ;  /* 0x000100000c0e7824 */ /* 0x000fe200078e00ff */
[----:B------:R-:W-:Y:S02]  /*1800*/  LOP3.LUT R17, R16, 0xff, R13, 0xf8, !PT ;  /* 0x000000ff10117812 */ /* 0x000fe400078ef80d */
[----:B------:R-:W-:Y:S02]  /*1810*/  PRMT R13, R31, 0x7770, RZ ;  /* 0x000077701f0d7816 */ /* 0x000fe400000000ff */
[----:B------:R-:W-:Y:S02]  /*1820*/  LOP3.LUT R16, R15, 0xff00, RZ, 0xc0, !PT ;  /* 0x0000ff000f107812 */ /* 0x000fe400078ec0ff */
[----:B------:R-:W-:Y:S02]  /*1830*/  PRMT R12, R31, 0x7772, RZ ;  /* 0x000077721f0c7816 */ /* 0x000fe400000000ff */
[----:B------:R-:W-:Y:S02]  /*1840*/  PRMT R29, R29, 0x7773, RZ ;  /* 0x000077731d1d7816 */ /* 0x000fe400000000ff */
[----:B------:R-:W-:Y:S01]  /*1850*/  LOP3.LUT R16, R16, 0xff, R13, 0xf8, !PT ;  /* 0x000000ff10107812 */ /* 0x000fe200078ef80d */
[----:B------:R-:W-:Y:S01]  /*1860*/  IMAD.U32 R13, R12, 0x10000, RZ ;  /* 0x000100000c0d7824 */ /* 0x000fe200078e00ff */
[----:B------:R-:W-:-:S02]  /*1870*/  PRMT R31, R31, 0x7773, RZ ;  /* 0x000077731f1f7816 */ /* 0x000fc400000000ff */
[----:B-----5:R-:W-:Y:S02]  /*1880*/  PRMT R12, R33, 0x7771, RZ ;  /* 0x00007771210c7816 */ /* 0x020fe400000000ff */
[----:B------:R-:W-:Y:S01]  /*1890*/  LOP3.LUT R15, R17, 0xff0000, R14, 0xf8, !PT ;  /* 0x00ff0000110f7812 */ /* 0x000fe200078ef80e */
[----:B------:R-:W-:Y:S01]  /*18a0*/  IMAD.SHL.U32 R14, R29, 0x1000000, RZ ;  /* 0x010000001d0e7824 */ /* 0x000fe200078e00ff */
[----:B------:R-:W-:Y:S01]  /*18b0*/  LOP3.LUT R13, R16, 0xff0000, R13, 0xf8, !PT ;  /* 0x00ff0000100d7812 */ /* 0x000fe200078ef80d */
[----:B------:R-:W-:Y:S02]  /*18c0*/  IMAD.SHL.U32 R16, R31, 0x1000000, RZ ;  /* 0x010000001f107824 */ /* 0x000fe400078e00ff */
[----:B------:R-:W-:Y:S01]  /*18d0*/  IMAD.SHL.U32 R12, R12, 0x100, RZ ;  /* 0x000001000c0c7824 */ /* 0x000fe200078e00ff */
[----:B------:R-:W-:Y:S02]  /*18e0*/  LOP3.LUT R81, R81, R14, R15, 0x1e, !PT ;  /* 0x0000000e51517212 */ /* 0x000fe400078e1e0f */
[----:B------:R-:W-:-:S02]  /*18f0*/  PRMT R14, R35, 0x7771, RZ ;  /* 0x00007771230e7816 */ /* 0x000fc400000000ff */
[----:B------:R-:W-:Y:S02]  /*1900*/  LOP3.LUT R77, R77, R16, R13, 0x1e, !PT ;  /* 0x000000104d4d7212 */ /* 0x000fe400078e1e0d */
[----:B------:R-:W-:Y:S02]  /*1910*/  LOP3.LUT R16, R12, 0xff00, RZ, 0xc0, !PT ;  /* 0x0000ff000c107812 */ /* 0x000fe400078ec0ff */
[C---:B------:R-:W-:Y:S01]  /*1920*/  PRMT R12, R33.reuse, 0x7772, RZ ;  /* 0x00007772210c7816 */ /* 0x040fe200000000ff */
[----:B------:R-:W-:Y:S01]  /*1930*/  IMAD.SHL.U32 R14, R14, 0x100, RZ ;  /* 0x000001000e0e7824 */ /* 0x000fe200078e00ff */
[----:B------:R-:W-:-:S03]  /*1940*/  PRMT R13, R33, 0x7770, RZ ;  /* 0x00007770210d7816 */ /* 0x000fc600000000ff */
[----:B------:R-:W-:Y:S01]  /*1950*/  IMAD.U32 R12, R12, 0x10000, RZ ;  /* 0x000100000c0c7824 */ /* 0x000fe200078e00ff */
[----:B------:R-:W-:Y:S02]  /*1960*/  LOP3.LUT R15, R16, 0xff, R13, 0xf8, !PT ;  /* 0x000000ff100f7812 */ /* 0x000fe400078ef80d */
[----:B------:R-:W-:Y:S02]  /*1970*/  PRMT R13, R35, 0x7770, RZ ;  /* 0x00007770230d7816 */ /* 0x000fe400000000ff */
[----:B------:R-:W-:Y:S02]  /*1980*/  LOP3.LUT R14, R14, 0xff00, RZ, 0xc0, !PT ;  /* 0x0000ff000e0e7812 */ /* 0x000fe400078ec0ff */
[----:B------:R-:W-:Y:S02]  /*1990*/  LOP3.LUT R16, R15, 0xff0000, R12, 0xf8, !PT ;  /* 0x00ff00000f107812 */ /* 0x000fe400078ef80c */
[----:B------:R-:W-:Y:S02]  /*19a0*/  PRMT R12, R35, 0x7772, RZ ;  /* 0x00007772230c7816 */ /* 0x000fe400000000ff */
[----:B------:R-:W-:-:S02]  /*19b0*/  LOP3.LUT R15, R14, 0xff, R13, 0xf8, !PT ;  /* 0x000000ff0e0f7812 */ /* 0x000fc400078ef80d */
[----:B------:R-:W-:Y:S01]  /*19c0*/  PRMT R13, R49, 0x7771, RZ ;  /* 0x00007771310d7816 */ /* 0x000fe200000000ff */
[----:B------:R-:W-:-:S04]  /*19d0*/  IMAD.U32 R12, R12, 0x10000, RZ ;  /* 0x000100000c0c7824 */ /* 0x000fc800078e00ff */
[----:B------:R-:W-:Y:S01]  /*19e0*/  IMAD.SHL.U32 R14, R13, 0x100, RZ ;  /* 0x000001000d0e7824 */ /* 0x000fe200078e00ff */
[----:B------:R-:W-:Y:S02]  /*19f0*/  LOP3.LUT R15, R15, 0xff0000, R12, 0xf8, !PT ;  /* 0x00ff00000f0f7812 */ /* 0x000fe400078ef80c */
[C---:B------:R-:W-:Y:S02]  /*1a00*/  PRMT R13, R49.reuse, 0x7770, RZ ;  /* 0x00007770310d7816 */ /* 0x040fe400000000ff */
[----:B------:R-:W-:Y:S02]  /*1a10*/  LOP3.LUT R14, R14, 0xff00, RZ, 0xc0, !PT ;  /* 0x0000ff000e0e7812 */ /* 0x000fe400078ec0ff */
[----:B------:R-:W-:Y:S02]  /*1a20*/  PRMT R12, R49, 0x7772, RZ ;  /* 0x00007772310c7816 */ /* 0x000fe400000000ff */
[----:B------:R-:W-:Y:S02]  /*1a30*/  PRMT R35, R35, 0x7773, RZ ;  /* 0x0000777323237816 */ /* 0x000fe400000000ff */
[----:B------:R-:W-:Y:S01]  /*1a40*/  LOP3.LUT R14, R14, 0xff, R13, 0xf8, !PT ;  /* 0x000000ff0e0e7812 */ /* 0x000fe200078ef80d */
[----:B------:R-:W-:Y:S01]  /*1a50*/  IMAD.U32 R13, R12, 0x10000, RZ ;  /* 0x000100000c0d7824 */ /* 0x000fe200078e00ff */
[----:B------:R-:W-:-:S02]  /*1a60*/  PRMT R33, R33, 0x7773, RZ ;  /* 0x0000777321217816 */ /* 0x000fc400000000ff */
[----:B------:R-:W-:Y:S01]  /*1a70*/  PRMT R12, R51, 0x7771, RZ ;  /* 0x00007771330c7816 */ /* 0x000fe200000000ff */
[----:B------:R-:W-:Y:S01]  /*1a80*/  IMAD.SHL.U32 R35, R35, 0x1000000, RZ ;  /* 0x0100000023237824 */ /* 0x000fe200078e00ff */
[----:B------:R-:W-:Y:S01]  /*1a90*/  PRMT R49, R49, 0x7773, RZ ;  /* 0x0000777331317816 */ /* 0x000fe200000000ff */
[----:B------:R-:W-:Y:S02]  /*1aa0*/  IMAD.SHL.U32 R33, R33, 0x1000000, RZ ;  /* 0x0100000021217824 */ /* 0x000fe400078e00ff */
[----:B------:R-:W-:Y:S01]  /*1ab0*/  IMAD.SHL.U32 R12, R12, 0x100, RZ ;  /* 0x000001000c0c7824 */ /* 0x000fe200078e00ff */
[----:B------:R-:W-:Y:S01]  /*1ac0*/  LOP3.LUT R64, R64, R35, R15, 0x1e, !PT ;  /* 0x0000002340407212 */ /* 0x000fe200078e1e0f */
[----:B------:R-:W-:Y:S01]  /*1ad0*/  IMAD.SHL.U32 R49, R49, 0x1000000, RZ ;  /* 0x0100000031317824 */ /* 0x000fe200078e00ff */
[----:B------:R-:W-:Y:S02]  /*1ae0*/  LOP3.LUT R15, R14, 0xff0000, R13, 0xf8, !PT ;  /* 0x00ff00000e0f7812 */ /* 0x000fe400078ef80d */
[----:B------:R-:W-:-:S02]  /*1af0*/  LOP3.LUT R66, R66, R33, R16, 0x1e, !PT ;  /* 0x0000002142427212 */ /* 0x000fc400078e1e10 */
[----:B------:R-:W-:Y:S02]  /*1b00*/  PRMT R14, R53, 0x7771, RZ ;  /* 0x00007771350e7816 */ /* 0x000fe400000000ff */
[----:B------:R-:W-:Y:S02]  /*1b10*/  LOP3.LUT R16, R12, 0xff00, RZ, 0xc0, !PT ;  /* 0x0000ff000c107812 */ /* 0x000fe400078ec0ff */
[C---:B------:R-:W-:Y:S02]  /*1b20*/  PRMT R12, R51.reuse, 0x7772, RZ ;  /* 0x00007772330c7816 */ /* 0x040fe400000000ff */
[----:B------:R-:W-:Y:S01]  /*1b30*/  LOP3.LUT R0, R0, R49, R15, 0x1e, !PT ;  /* 0x0000003100007212 */ /* 0x000fe200078e1e0f */
[----:B------:R-:W-:Y:S01]  /*1b40*/  IMAD.SHL.U32 R15, R14, 0x100, RZ ;  /* 0x000001000e0f7824 */ /* 0x000fe200078e00ff */
[C---:B------:R-:W-:Y:S01]  /*1b50*/  PRMT R13, R51.reuse, 0x7770, RZ ;  /* 0x00007770330d7816 */ /* 0x040fe200000000ff */
[----:B------:R-:W-:Y:S01]  /*1b60*/  IMAD.U32 R14, R12, 0x10000, RZ ;  /* 0x000100000c0e7824 */ /* 0x000fe200078e00ff */
[----:B------:R-:W-:-:S02]  /*1b70*/  PRMT R51, R51, 0x7773, RZ ;  /* 0x0000777333337816 */ /* 0x000fc400000000ff */
[C---:B------:R-:W-:Y:S02]  /*1b80*/  PRMT R12, R53.reuse, 0x7772, RZ ;  /* 0x00007772350c7816 */ /* 0x040fe400000000ff */
[----:B------:R-:W-:Y:S02]  /*1b90*/  LOP3.LUT R17, R16, 0xff, R13, 0xf8, !PT ;  /* 0x000000ff10117812 */ /* 0x000fe400078ef80d */
[----:B------:R-:W-:Y:S02]  /*1ba0*/  PRMT R13, R53, 0x7770, RZ ;  /* 0x00007770350d7816 */ /* 0x000fe400000000ff */
[----:B------:R-:W-:Y:S01]  /*1bb0*/  LOP3.LUT R16, R15, 0xff00, RZ, 0xc0, !PT ;  /* 0x0000ff000f107812 */ /* 0x000fe200078ec0ff */
[----:B------:R-:W-:Y:S01]  /*1bc0*/  IMAD.SHL.U32 R51, R51, 0x1000000, RZ ;  /* 0x0100000033337824 */ /* 0x000fe200078e00ff */
[----:B------:R-:W-:Y:S01]  /*1bd0*/  LOP3.LUT R14, R17, 0xff0000, R14, 0xf8, !PT ;  /* 0x00ff0000110e7812 */ /* 0x000fe200078ef80e */
[----:B------:R-:W-:Y:S01]  /*1be0*/  IMAD.U32 R12, R12, 0x10000, RZ ;  /* 0x000100000c0c7824 */ /* 0x000fe200078e00ff */
[----:B------:R-:W-:-:S02]  /*1bf0*/  LOP3.LUT R13, R16, 0xff, R13, 0xf8, !PT ;  /* 0x000000ff100d7812 */ /* 0x000fc400078ef80d */
[----:B------:R-:W-:Y:S02]  /*1c00*/  LOP3.LUT R62, R62, R51, R14, 0x1e, !PT ;  /* 0x000000333e3e7212 */ /* 0x000fe400078e1e0e */
[----:B------:R-:W-:Y:S02]  /*1c10*/  LOP3.LUT R14, R13, 0xff0000, R12, 0xf8, !PT ;  /* 0x00ff00000d0e7812 */ /* 0x000fe400078ef80c */
[----:B------:R-:W-:Y:S02]  /*1c20*/  PRMT R12, R55, 0x7771, RZ ;  /* 0x00007771370c7816 */ /* 0x000fe400000000ff */
[----:B------:R-:W-:Y:S02]  /*1c30*/  PRMT R13, R69, 0x7771, RZ ;  /* 0x00007771450d7816 */ /* 0x000fe400000000ff */
[----:B------:R-:W-:Y:S01]  /*1c40*/  PRMT R53, R53, 0x7773, RZ ;  /* 0x0000777335357816 */ /* 0x000fe200000000ff */
[----:B------:R-:W-:Y:S02]  /*1c50*/  IMAD.SHL.U32 R12, R12, 0x100, RZ ;  /* 0x000001000c0c7824 */ /* 0x000fe400078e00ff */
[----:B------:R-:W-:Y:S01]  /*1c60*/  IMAD.SHL.U32 R15, R13, 0x100, RZ ;  /* 0x000001000d0f7824 */ /* 0x000fe200078e00ff */
[----:B------:R-:W-:Y:S01]  /*1c70*/  PRMT R13, R55, 0x7770, RZ ;  /* 0x00007770370d7816 */ /* 0x000fe200000000ff */
[----:B------:R-:W-:Y:S01]  /*1c80*/  IMAD.SHL.U32 R53, R53, 0x1000000, RZ ;  /* 0x0100000035357824 */ /* 0x000fe200078e00ff */
[----:B------:R-:W-:-:S02]  /*1c90*/  LOP3.LUT R16, R12, 0xff00, RZ, 0xc0, !PT ;  /* 0x0000ff000c107812 */ /* 0x000fc400078ec0ff */
[----:B------:R-:W-:Y:S02]  /*1ca0*/  PRMT R12, R55, 0x7772, RZ ;  /* 0x00007772370c7816 */ /* 0x000fe400000000ff */
[----:B------:R-:W-:Y:S02]  /*1cb0*/  LOP3.LUT R17, R16, 0xff, R13, 0xf8, !PT ;  /* 0x000000ff10117812 */ /* 0x000fe400078ef80d */
[C---:B------:R-:W-:Y:S02]  /*1cc0*/  PRMT R13, R69.reuse, 0x7772, RZ ;  /* 0x00007772450d7816 */ /* 0x040fe400000000ff */
[----:B------:R-:W-:Y:S02]  /*1cd0*/  LOP3.LUT R60, R60, R53, R14, 0x1e, !PT ;  /* 0x000000353c3c7212 */ /* 0x000fe400078e1e0e */
[----:B------:R-:W-:Y:S02]  /*1ce0*/  PRMT R14, R69, 0x7770, RZ ;  /* 0x00007770450e7816 */ /* 0x000fe400000000ff */
[----:B------:R-:W-:Y:S01]  /*1cf0*/  LOP3.LUT R15, R15, 0xff00, RZ, 0xc0, !PT ;  /* 0x0000ff000f0f7812 */ /* 0x000fe200078ec0ff */
[----:B------:R-:W-:Y:S01]  /*1d00*/  IMAD.U32 R12, R12, 0x10000, RZ ;  /* 0x000100000c0c7824 */ /* 0x000fe200078e00ff */
[----:B------:R-:W-:Y:S01]  /*1d10*/  PRMT R55, R55, 0x7773, RZ ;  /* 0x0000777337377816 */ /* 0x000fe200000000ff */
[----:B------:R-:W-:Y:S01]  /*1d20*/  IMAD.U32 R13, R13, 0x10000, RZ ;  /* 0x000100000d0d7824 */ /* 0x000fe200078e00ff */
[----:B------:R-:W-:-:S02]  /*1d30*/  LOP3.LUT R14, R15, 0xff, R14, 0xf8, !PT ;  /* 0x000000ff0f0e7812 */ /* 0x000fc400078ef80e */
[----:B------:R-:W-:Y:S02]  /*1d40*/  PRMT R69, R69, 0x7773, RZ ;  /* 0x0000777345457816 */ /* 0x000fe400000000ff */
[----:B------:R-:W-:Y:S01]  /*1d50*/  LOP3.LUT R15, R17, 0xff0000, R12, 0xf8, !PT ;  /* 0x00ff0000110f7812 */ /* 0x000fe200078ef80c */
[----:B------:R-:W-:Y:S01]  /*1d60*/  IMAD.SHL.U32 R12, R55, 0x1000000, RZ ;  /* 0x01000000370c7824 */ /* 0x000fe200078e00ff */
[----:B------:R-:W-:Y:S01]  /*1d70*/  LOP3.LUT R13, R14, 0xff0000, R13, 0xf8, !PT ;  /* 0x00ff00000e0d7812 */ /* 0x000fe200078ef80d */
[----:B------:R-:W-:Y:S01]  /*1d80*/  IMAD.SHL.U32 R14, R69, 0x1000000, RZ ;  /* 0x01000000450e7824 */ /* 0x000fe200078e00ff */
[----:B------:R-:W-:Y:S02]  /*1d90*/  LOP3.LUT R78, R78, R18, RZ, 0x3c, !PT ;  /* 0x000000124e4e7212 */ /* 0x000fe400078e3cff */
[----:B------:R-:W-:Y:S02]  /*1da0*/  LOP3.LUT R74, R74, R20, RZ, 0x3c, !PT ;  /* 0x000000144a4a7212 */ /* 0x000fe400078e3cff */
[----:B------:R-:W-:-:S02]  /*1db0*/  LOP3.LUT R70, R70, R22, RZ, 0x3c, !PT ;  /* 0x0000001646467212 */ /* 0x000fc400078e3cff */
[----:B------:R-:W-:Y:S02]  /*1dc0*/  LOP3.LUT R91, R91, R24, RZ, 0x3c, !PT ;  /* 0x000000185b5b7212 */ /* 0x000fe400078e3cff */
[----:B------:R-:W-:Y:S02]  /*1dd0*/  LOP3.LUT R87, R87, R26, RZ, 0x3c, !PT ;  /* 0x0000001a57577212 */ /* 0x000fe400078e3cff */
[----:B------:R-:W-:Y:S02]  /*1de0*/  LOP3.LUT R83, R83, R28, RZ, 0x3c, !PT ;  /* 0x0000001c53537212 */ /* 0x000fe400078e3cff */
[----:B------:R-:W-:Y:S02]  /*1df0*/  LOP3.LUT R79, R79, R30, RZ, 0x3c, !PT ;  /* 0x0000001e4f4f7212 */ /* 0x000fe400078e3cff */
[----:B------:R-:W-:Y:S02]  /*1e00*/  LOP3.LUT R75, R75, R32, RZ, 0x3c, !PT ;  /* 0x000000204b4b7212 */ /* 0x000fe400078e3cff */
[----:B------:R-:W-:-:S02]  /*1e10*/  LOP3.LUT R73, R73, R34, RZ, 0x3c, !PT ;  /* 0x0000002249497212 */ /* 0x000fc400078e3cff */
[----:B------:R-:W-:Y:S02]  /*1e20*/  LOP3.LUT R71, R71, R48, RZ, 0x3c, !PT ;  /* 0x0000003047477212 */ /* 0x000fe400078e3cff */
[----:B------:R-:W-:Y:S02]  /*1e30*/  LOP3.LUT R3, R3, R50, RZ, 0x3c, !PT ;  /* 0x0000003203037212 */ /* 0x000fe400078e3cff */
[----:B------:R-:W-:Y:S02]  /*1e40*/  LOP3.LUT R59, R59, R52, RZ, 0x3c, !PT ;  /* 0x000000343b3b7212 */ /* 0x000fe400078e3cff */
[----:B------:R-:W-:Y:S02]  /*1e50*/  LOP3.LUT R67, R67, R54, RZ, 0x3c, !PT ;  /* 0x0000003643437212 */ /* 0x000fe400078e3cff */
[----:B------:R-:W-:Y:S02]  /*1e60*/  LOP3.LUT R65, R65, R12, R15, 0x1e, !PT ;  /* 0x0000000c41417212 */ /* 0x000fe400078e1e0f */
[----:B------:R-:W-:-:S02]  /*1e70*/  LOP3.LUT R63, R63, R68, RZ, 0x3c, !PT ;  /* 0x000000443f3f7212 */ /* 0x000fc400078e3cff */
[----:B------:R-:W-:Y:S01]  /*1e80*/  LOP3.LUT R61, R61, R14, R13, 0x1e, !PT ;  /* 0x0000000e3d3d7212 */ /* 0x000fe200078e1e0d */
[----:B------:R-:W-:Y:S01]  /*1e90*/  UMOV UR5, URZ ;  /* 0x000000ff00057c82 */ /* 0x000fe20008000000 */
[----:B------:R-:W-:-:S05]  /*1ea0*/  UMOV UR6, URZ ;  /* 0x000000ff00067c82 */ /* 0x000fca0008000000 */
.L_x_11:
[----:B------:R-:W-:Y:S01]  /*1eb0*/  LOP3.LUT R20, R3, R83, R78, 0x96, !PT ;  /* 0x0000005303147212 */ /* 0x000fe200078e964e */
[----:B------:R-:W1:Y:S01]  /*1ec0*/  LDCU.64 UR10, c[0x3][UR6] ;  /* 0x00c00000060a77ac */ /* 0x000e620008000a00 */
[----:B------:R-:W-:Y:S02]  /*1ed0*/  LOP3.LUT R23, R62, R81, R76, 0x96, !PT ;  /* 0x000000513e177212 */ /* 0x000fe400078e964c */
[----:B------:R-:W-:Y:S01]  /*1ee0*/  LOP3.LUT R19, R73, R91, R84, 0x96, !PT ;  /* 0x0000005b49137212 */ /* 0x000fe200078e9654 */
[----:B------:R-:W-:Y:S01]  /*1ef0*/  UIADD3 UR5, UPT, UPT, UR5, 0x1, URZ ;  /* 0x0000000105057890 */ /* 0x000fe2000fffe0ff */
[----:B------:R-:W-:Y:S01]  /*1f00*/  LOP3.LUT R24, R64, R89, R88, 0x96, !PT ;  /* 0x0000005940187212 */ /* 0x000fe200078e9658 */
[----:B------:R-:W-:Y:S01]  /*1f10*/  UIADD3 UR6, UPT, UPT, UR6, 0x8, URZ ;  /* 0x0000000806067890 */ /* 0x000fe2000fffe0ff */
[----:B------:R-:W-:Y:S01]  /*1f20*/  LOP3.LUT R20, R38, R20, R41, 0x96, !PT ;  /* 0x0000001426147212 */ /* 0x000fe200078e9629 */
[----:B------:R-:W-:Y:S01]  /*1f30*/  UISETP.NE.AND UP0, UPT, UR5, 0x18, UPT ;  /* 0x000000180500788c */ /* 0x000fe2000bf05270 */
[----:B------:R-:W-:-:S02]  /*1f40*/  LOP3.LUT R23, R40, R23, R43, 0x96, !PT ;  /* 0x0000001728177212 */ /* 0x000fc400078e962b */
[----:B------:R-:W-:Y:S02]  /*1f50*/  LOP3.LUT R27, R71, R87, R82, 0x96, !PT ;  /* 0x00000057471b7212 */ /* 0x000fe400078e9652 */
[----:B------:R-:W-:Y:S02]  /*1f60*/  LOP3.LUT R16, R0, R85, R80, 0x96, !PT ;  /* 0x0000005500107212 */ /* 0x000fe400078e9650 */
[----:B------:R-:W-:Y:S02]  /*1f70*/  LOP3.LUT R22, R59, R79, R74, 0x96, !PT ;  /* 0x0000004f3b167212 */ /* 0x000fe400078e964a */
[----:B------:R-:W-:Y:S02]  /*1f80*/  LOP3.LUT R17, R60, R77, R72, 0x96, !PT ;  /* 0x0000004d3c117212 */ /* 0x000fe400078e9648 */
[----:B------:R-:W-:Y:S02]  /*1f90*/  LOP3.LUT R19, R46, R19, R63, 0x96, !PT ;  /* 0x000000132e137212 */ /* 0x000fe400078e963f */
[----:B------:R-:W-:-:S02]  /*1fa0*/  LOP3.LUT R24, R56, R24, R61, 0x96, !PT ;  /* 0x0000001838187212 */ /* 0x000fc400078e963d */
[----:B------:R-:W-:Y:S02]  /*1fb0*/  SHF.L.W.U32.HI R12, R23, 0x1, R20 ;  /* 0x00000001170c7819 */ /* 0x000fe40000010e14 */
[----:B------:R-:W-:Y:S02]  /*1fc0*/  LOP3.LUT R18, R75, R70, R86, 0x96, !PT ;  /* 0x000000464b127212 */ /* 0x000fe400078e9656 */
[----:B------:R-:W-:Y:S02]  /*1fd0*/  LOP3.LUT R26, R66, R93, R90, 0x96, !PT ;  /* 0x0000005d421a7212 */ /* 0x000fe400078e965a */
[----:B------:R-:W-:Y:S02]  /*1fe0*/  LOP3.LUT R27, R42, R27, R45, 0x96, !PT ;  /* 0x0000001b2a1b7212 */ /* 0x000fe400078e962d */
[----:B------:R-:W-:Y:S02]  /*1ff0*/  LOP3.LUT R16, R44, R16, R47, 0x96, !PT ;  /* 0x000000102c107212 */ /* 0x000fe400078e962f */
[----:B------:R-:W-:-:S02]  /*2000*/  LOP3.LUT R22, R2, R22, R37, 0x96, !PT ;  /* 0x0000001602167212 */ /* 0x000fc400078e9625 */
[----:B------:R-:W-:Y:S02]  /*2010*/  LOP3.LUT R17, R36, R17, R39, 0x96, !PT ;  /* 0x0000001124117212 */ /* 0x000fe400078e9627 */
[----:B------:R-:W-:Y:S02]  /*2020*/  SHF.L.W.U32.HI R13, R24, 0x1, R19 ;  /* 0x00000001180d7819 */ /* 0x000fe40000010e13 */
[----:B------:R-:W-:Y:S02]  /*2030*/  SHF.L.W.U32.HI R15, R19, 0x1, R24 ;  /* 0x00000001130f7819 */ /* 0x000fe40000010e18 */
[----:B------:R-:W-:Y:S02]  /*2040*/  LOP3.LUT R14, R12, R19, RZ, 0x3c, !PT ;  /* 0x000000130c0e7212 */ /* 0x000fe400078e3cff */
[----:B------:R-:W-:Y:S02]  /*2050*/  LOP3.LUT R19, R57, R18, R67, 0x96, !PT ;  /* 0x0000001239137212 */ /* 0x000fe400078e9643 */
[----:B------:R-:W-:-:S02]  /*2060*/  LOP3.LUT R26, R58, R26, R65, 0x96, !PT ;  /* 0x0000001a3a1a7212 */ /* 0x000fc400078e9641 */
[----:B------:R-:W-:Y:S02]  /*2070*/  SHF.L.W.U32.HI R18, R16, 0x1, R27 ;  /* 0x0000000110127819 */ /* 0x000fe40000010e1b */
[----:B------:R-:W-:Y:S02]  /*2080*/  SHF.L.W.U32.HI R21, R22, 0x1, R17 ;  /* 0x0000000116157819 */ /* 0x000fe40000010e11 */
[----:B------:R-:W-:Y:S02]  /*2090*/  LOP3.LUT R13, R13, R22, RZ, 0x3c, !PT ;  /* 0x000000160d0d7212 */ /* 0x000fe400078e3cff */
[----:B------:R-:W-:Y:S02]  /*20a0*/  SHF.L.W.U32.HI R22, R17, 0x1, R22 ;  /* 0x0000000111167819 */ /* 0x000fe40000010e16 */
[----:B------:R-:W-:Y:S02]  /*20b0*/  LOP3.LUT R15, R15, R17, RZ, 0x3c, !PT ;  /* 0x000000110f0f7212 */ /* 0x000fe400078e3cff */
[----:B------:R-:W-:-:S02]  /*20c0*/  SHF.L.W.U32.HI R17, R19, 0x1, R26 ;  /* 0x0000000113117819 */ /* 0x000fc40000010e1a */
[----:B------:R-:W-:Y:S02]  /*20d0*/  LOP3.LUT R18, R18, R19, RZ, 0x3c, !PT ;  /* 0x0000001312127212 */ /* 0x000fe400078e3cff */
[----:B------:R-:W-:Y:S02]  /*20e0*/  SHF.L.W.U32.HI R31, R27, 0x1, R16 ;  /* 0x000000011b1f7819 */ /* 0x000fe40000010e10 */
[----:B------:R-:W-:Y:S02]  /*20f0*/  SHF.L.W.U32.HI R19, R26, 0x1, R19 ;  /* 0x000000011a137819 */ /* 0x000fe40000010e13 */
[----:B------:R-:W-:Y:S02]  /*2100*/  SHF.L.W.U32.HI R12, R20, 0x1, R23 ;  /* 0x00000001140c7819 */ /* 0x000fe40000010e17 */
[----:B------:R-:W-:Y:S02]  /*2110*/  LOP3.LUT R22, R22, R27, RZ, 0x3c, !PT ;  /* 0x0000001b16167212 */ /* 0x000fe400078e3cff */
[----:B------:R-:W-:-:S02]  /*2120*/  LOP3.LUT R31, R31, R26, RZ, 0x3c, !PT ;  /* 0x0000001a1f1f7212 */ /* 0x000fc400078e3cff */
[----:B------:R-:W-:Y:S02]  /*2130*/  LOP3.LUT R21, R21, R16, RZ, 0x3c, !PT ;  /* 0x0000001015157212 */ /* 0x000fe400078e3cff */
[----:B------:R-:W-:Y:S02]  /*2140*/  LOP3.LUT R20, R19, R20, RZ, 0x3c, !PT ;  /* 0x0000001413147212 */ /* 0x000fe400078e3cff */
[----:B------:R-:W-:Y:S02]  /*2150*/  LOP3.LUT R17, R17, R23, RZ, 0x3c, !PT ;  /* 0x0000001711117212 */ /* 0x000fe400078e3cff */
[C---:B------:R-:W-:Y:S02]  /*2160*/  LOP3.LUT R84, R18.reuse, R84, RZ, 0x3c, !PT ;  /* 0x0000005412547212 */ /* 0x040fe400078e3cff */
[C---:B------:R-:W-:Y:S02]  /*2170*/  LOP3.LUT R23, R18.reuse, R91, RZ, 0x3c, !PT ;  /* 0x0000005b12177212 */ /* 0x040fe400078e3cff */
[----:B------:R-:W-:-:S02]  /*2180*/  LOP3.LUT R73, R18, R73, RZ, 0x3c, !PT ;  /* 0x0000004912497212 */ /* 0x000fc400078e3cff */
[C---:B------:R-:W-:Y:S02]  /*2190*/  LOP3.LUT R63, R18.reuse, R63, RZ, 0x3c, !PT ;  /* 0x0000003f123f7212 */ /* 0x040fe400078e3cff */
        /* <DEDUP_REMOVED lines=8> */
[----:B------:R-:W-:Y:S02]  /*2220*/  LOP3.LUT R43, R21, R43, RZ, 0x3c, !PT ;  /* 0x0000002b152b7212 */ /* 0x000fe400078e3cff */
[C---:B------:R-:W-:Y:S02]  /*2230*/  LOP3.LUT R32, R20.reuse, R74, RZ, 0x3c, !PT ;  /* 0x0000004a14207212 */ /* 0x040fe400078e3cff */
[----:B------:R-:W-:-:S02]  /*2240*/  LOP3.LUT R79, R20, R79, RZ, 0x3c, !PT ;  /* 0x0000004f144f7212 */ /* 0x000fc400078e3cff */
[C---:B------:R-:W-:Y:S02]  /*2250*/  LOP3.LUT R22, R20.reuse, R59, RZ, 0x3c, !PT ;  /* 0x0000003b14167212 */ /* 0x040fe400078e3cff */
[C---:B------:R-:W-:Y:S02]  /*2260*/  LOP3.LUT R49, R20.reuse, R37, RZ, 0x3c, !PT ;  /* 0x0000002514317212 */ /* 0x040fe400078e3cff */
[----:B------:R-:W-:Y:S02]  /*2270*/  LOP3.LUT R20, R20, R2, RZ, 0x3c, !PT ;  /* 0x0000000214147212 */ /* 0x000fe400078e3cff */
[C---:B------:R-:W-:Y:S02]  /*2280*/  LOP3.LUT R37, R17.reuse, R72, RZ, 0x3c, !PT ;  /* 0x0000004811257212 */ /* 0x040fe400078e3cff */
[----:B------:R-:W-:Y:S02]  /*2290*/  LOP3.LUT R33, R17, R36, RZ, 0x3c, !PT ;  /* 0x0000002411217212 */ /* 0x000fe400078e3cff */
[----:B------:R-:W-:-:S02]  /*22a0*/  LOP3.LUT R82, R14, R82, RZ, 0x3c, !PT ;  /* 0x000000520e527212 */ /* 0x000fc400078e3cff */
[C---:B------:R-:W-:Y:S02]  /*22b0*/  LOP3.LUT R87, R14.reuse, R87, RZ, 0x3c, !PT ;  /* 0x000000570e577212 */ /* 0x040fe400078e3cff */
[C---:B------:R-:W-:Y:S02]  /*22c0*/  LOP3.LUT R12, R14.reuse, R71, RZ, 0x3c, !PT ;  /* 0x000000470e0c7212 */ /* 0x040fe400078e3cff */
[C---:B------:R-:W-:Y:S02]  /*22d0*/  LOP3.LUT R45, R14.reuse, R45, RZ, 0x3c, !PT ;  /* 0x0000002d0e2d7212 */ /* 0x040fe400078e3cff */
[----:B------:R-:W-:Y:S02]  /*22e0*/  LOP3.LUT R42, R14, R42, RZ, 0x3c, !PT ;  /* 0x0000002a0e2a7212 */ /* 0x000fe400078e3cff */
[----:B------:R-:W-:Y:S02]  /*22f0*/  LOP3.LUT R34, R17, R39, RZ, 0x3c, !PT ;  /* 0x0000002711227212 */ /* 0x000fe400078e3cff */
[----:B------:R-:W-:-:S02]  /*2300*/  LOP3.LUT R14, R25, R85, RZ, 0x3c, !PT ;  /* 0x00000055190e7212 */ /* 0x000fc400078e3cff */
[C---:B------:R-:W-:Y:S02]  /*2310*/  LOP3.LUT R3, R21.reuse, R76, RZ, 0x3c, !PT ;  /* 0x0000004c15037212 */ /* 0x040fe400078e3cff */
[C---:B------:R-:W-:Y:S02]  /*2320*/  LOP3.LUT R26, R21.reuse, R81, RZ, 0x3c, !PT ;  /* 0x00000051151a7212 */ /* 0x040fe400078e3cff */
[C---:B------:R-:W-:Y:S02]  /*2330*/  LOP3.LUT R35, R21.reuse, R62, RZ, 0x3c, !PT ;  /* 0x0000003e15237212 */ /* 0x040fe400078e3cff */
[----:B------:R-:W-:Y:S02]  /*2340*/  LOP3.LUT R51, R21, R40, RZ, 0x3c, !PT ;  /* 0x0000002815337212 */ /* 0x000fe400078e3cff */
[C---:B------:R-:W-:Y:S02]  /*2350*/  LOP3.LUT R2, R17.reuse, R77, RZ, 0x3c, !PT ;  /* 0x0000004d11027212 */ /* 0x040fe400078e3cff */
[----:B------:R-:W-:-:S02]  /*2360*/  LOP3.LUT R41, R17, R60, RZ, 0x3c, !PT ;  /* 0x0000003c11297212 */ /* 0x000fc400078e3cff */
[----:B------:R-:W-:Y:S02]  /*2370*/  LOP3.LUT R19, R25, R0, RZ, 0x3c, !PT ;  /* 0x0000000019137212 */ /* 0x000fe400078e3cff */
[----:B------:R-:W-:Y:S02]  /*2380*/  SHF.L.W.U32.HI R17, R28, 0x15, R43 ;  /* 0x000000151c117819 */ /* 0x000fe40000010e2b */
[----:B------:R-:W-:Y:S02]  /*2390*/  SHF.L.W.U32.HI R21, R43, 0x15, R28 ;  /* 0x000000152b157819 */ /* 0x000fe40000010e1c */
[----:B------:R-:W-:Y:S02]  /*23a0*/  SHF.L.W.U32.HI R60, R84, 0x1, R29 ;  /* 0x00000001543c7819 */ /* 0x000fe40000010e1d */
[----:B------:R-:W-:Y:S02]  /*23b0*/  SHF.L.W.U32.HI R59, R29, 0x1, R84 ;  /* 0x000000011d3b7819 */ /* 0x000fe40000010e54 */
[----:B------:R-:W-:-:S02]  /*23c0*/  SHF.L.W.U32.HI R72, R20, 0xe, R33 ;  /* 0x0000000e14487819 */ /* 0x000fc40000010e21 */
[----:B------:R-:W-:Y:S02]  /*23d0*/  SHF.L.W.U32.HI R74, R33, 0xe, R20 ;  /* 0x0000000e214a7819 */ /* 0x000fe40000010e14 */
[----:B------:R-:W-:Y:S02]  /*23e0*/  SHF.L.W.U32.HI R28, R32, 0x1b, R37 ;  /* 0x0000001b201c7819 */ /* 0x000fe40000010e25 */
[----:B------:R-:W-:Y:S02]  /*23f0*/  LOP3.LUT R50, R13, R57, RZ, 0x3c, !PT ;  /* 0x000000390d327212 */ /* 0x000fe400078e3cff */
[----:B------:R-:W-:Y:S02]  /*2400*/  LOP3.LUT R29, R15, R58, RZ, 0x3c, !PT ;  /* 0x0000003a0f1d7212 */ /* 0x000fe400078e3cff */
[C---:B------:R-:W-:Y:S02]  /*2410*/  LOP3.LUT R24, R31.reuse, R89, RZ, 0x3c, !PT ;  /* 0x000000591f187212 */ /* 0x040fe400078e3cff */
[----:B------:R-:W-:-:S02]  /*2420*/  LOP3.LUT R64, R31, R64, RZ, 0x3c, !PT ;  /* 0x000000401f407212 */ /* 0x000fc400078e3cff */
[----:B------:R-:W-:Y:S02]  /*2430*/  LOP3.LUT R0, R31, R61, RZ, 0x3c, !PT ;  /* 0x0000003d1f007212 */ /* 0x000fe400078e3cff */
[----:B------:R-:W-:Y:S02]  /*2440*/  LOP3.LUT R43, R13, R70, RZ, 0x3c, !PT ;  /* 0x000000460d2b7212 */ /* 0x000fe400078e3cff */
[----:B------:R-:W-:Y:S02]  /*2450*/  LOP3.LUT R20, R15, R93, RZ, 0x3c, !PT ;  /* 0x0000005d0f147212 */ /* 0x000fe400078e3cff */
[----:B------:R-:W-:Y:S02]  /*2460*/  SHF.L.W.U32.HI R37, R37, 0x1b, R32 ;  /* 0x0000001b25257819 */ /* 0x000fe40000010e20 */
[----:B------:R-:W-:Y:S02]  /*2470*/  SHF.L.W.U32.HI R62, R49, 0x8, R34 ;  /* 0x00000008313e7819 */ /* 0x000fe40000010e22 */
[----:B------:R-:W-:-:S02]  /*2480*/  LOP3.LUT R27, R25, R80, RZ, 0x3c, !PT ;  /* 0x00000050191b7212 */ /* 0x000fc400078e3cff */
[----:B------:R-:W-:Y:S02]  /*2490*/  LOP3.LUT R31, R31, R56, RZ, 0x3c, !PT ;  /* 0x000000381f1f7212 */ /* 0x000fe400078e3cff */
[----:B------:R-:W-:Y:S02]  /*24a0*/  SHF.L.W.U32.HI R33, R87, 0x6, R14 ;  /* 0x0000000657217819 */ /* 0x000fe40000010e0e */
[----:B------:R-:W-:Y:S02]  /*24b0*/  SHF.L.W.U32.HI R32, R14, 0x6, R87 ;  /* 0x000000060e207819 */ /* 0x000fe40000010e57 */
[----:B------:R-:W-:Y:S02]  /*24c0*/  SHF.L.W.U32.HI R49, R34, 0x8, R49 ;  /* 0x0000000822317819 */ /* 0x000fe40000010e31 */
[----:B------:R-:W-:Y:S02]  /*24d0*/  LOP3.LUT R16, R25, R47, RZ, 0x3c, !PT ;  /* 0x0000002f19107212 */ /* 0x000fe400078e3cff */
[----:B------:R-:W-:-:S02]  /*24e0*/  SHF.L.W.U32.HI R80, R19, 0xb, R12 ;  /* 0x0000000b13507819 */ /* 0x000fc40000010e0c */
[----:B------:R-:W-:Y:S02]  /*24f0*/  SHF.L.W.U32.HI R34, R18, 0x19, R35 ;  /* 0x0000001912227819 */ /* 0x000fe40000010e23 */
[----:B------:R-:W-:Y:S02]  /*2500*/  SHF.L.W.U32.HI R71, R35, 0x19, R18 ;  /* 0x0000001923477819 */ /* 0x000fe40000010e12 */
[----:B------:R-:W-:Y:S02]  /*2510*/  LOP3.LUT R67, R13, R67, RZ, 0x3c, !PT ;  /* 0x000000430d437212 */ /* 0x000fe400078e3cff */
[----:B------:R-:W-:Y:S02]  /*2520*/  LOP3.LUT R14, R15, R65, RZ, 0x3c, !PT ;  /* 0x000000410f0e7212 */ /* 0x000fe400078e3cff */
[----:B------:R-:W-:Y:S02]  /*2530*/  LOP3.LUT R25, R25, R44, RZ, 0x3c, !PT ;  /* 0x0000002c19197212 */ /* 0x000fe400078e3cff */
[----:B------:R-:W-:-:S02]  /*2540*/  SHF.L.W.U32.HI R12, R12, 0xb, R19 ;  /* 0x0000000b0c0c7819 */ /* 0x000fc40000010e13 */
[----:B------:R-:W-:Y:S02]  /*2550*/  SHF.L.W.U32.HI R35, R50, 0x12, R29 ;  /* 0x0000001232237819 */ /* 0x000fe40000010e1d */
[----:B------:R-:W-:Y:S02]  /*2560*/  SHF.L.W.U32.HI R36, R26, 0x17, R83 ;  /* 0x000000171a247819 */ /* 0x000fe40000010e53 */
[----:B------:R-:W-:Y:S02]  /*2570*/  LOP3.LUT R75, R13, R75, RZ, 0x3c, !PT ;  /* 0x0000004b0d4b7212 */ /* 0x000fe400078e3cff */
[----:B------:R-:W-:Y:S02]  /*2580*/  LOP3.LUT R66, R15, R66, RZ, 0x3c, !PT ;  /* 0x000000420f427212 */ /* 0x000fe400078e3cff */
[----:B------:R-:W-:Y:S02]  /*2590*/  SHF.L.W.U32.HI R19, R24, 0xc, R23 ;  /* 0x0000000c18137819 */ /* 0x000fe40000010e17 */
[----:B------:R-:W-:-:S02]  /*25a0*/  SHF.L.W.U32.HI R30, R20, 0x4, R43 ;  /* 0x00000004141e7819 */ /* 0x000fc40000010e2b */
[----:B------:R-:W-:Y:S02]  /*25b0*/  SHF.L.W.U32.HI R50, R29, 0x12, R50 ;  /* 0x000000121d327819 */ /* 0x000fe40000010e32 */
[----:B------:R-:W-:Y:S02]  /*25c0*/  SHF.L.W.U32.HI R83, R83, 0x17, R26 ;  /* 0x0000001753537819 */ /* 0x000fe40000010e1a */
[----:B------:R-:W-:Y:S02]  /*25d0*/  SHF.L.W.U32.HI R23, R23, 0xc, R24 ;  /* 0x0000000c17177819 */ /* 0x000fe40000010e18 */
[----:B------:R-:W-:Y:S02]  /*25e0*/  SHF.L.W.U32.HI R43, R43, 0x4, R20 ;  /* 0x000000042b2b7819 */ /* 0x000fe40000010e14 */
        /* <DEDUP_REMOVED lines=20> */
[----:B------:R-:W-:Y:S02]  /*2730*/  LOP3.LUT R93, R77, R14, R18, 0xb4, !PT ;  /* 0x0000000e4d5d7212 */ /* 0x000fe400078eb412 */
[----:B------:R-:W-:Y:S02]  /*2740*/  LOP3.LUT R89, R18, R81, R14, 0xb4, !PT ;  /* 0x0000005112597212 */ /* 0x000fe400078eb40e */
[----:B------:R-:W-:Y:S02]  /*2750*/  LOP3.LUT R85, R14, R16, R81, 0xb4, !PT ;  /* 0x000000100e557212 */ /* 0x000fe400078eb451 */
[----:B-1----:R-:W-:Y:S02]  /*2760*/  LOP3.LUT R14, R12, UR10, R23, 0x9c, !PT ;  /* 0x0000000a0c0e7c12 */ /* 0x002fe4000f8e9c17 */
[----:B------:R-:W-:Y:S02]  /*2770*/  SHF.L.W.U32.HI R39, R51, 0x18, R48 ;  /* 0x0000001833277819 */ /* 0x000fe40000010e30 */
[----:B------:R-:W-:-:S02]  /*2780*/  LOP3.LUT R57, R82, R52, R83, 0xb4, !PT ;  /* 0x0000003452397212 */ /* 0x000fc400078eb453 */
[----:B------:R-:W-:Y:S02]  /*2790*/  LOP3.LUT R46, R83, R31, R52, 0xb4, !PT ;  /* 0x0000001f532e7212 */ /* 0x000fe400078eb434 */
[----:B------:R-:W-:Y:S02]  /*27a0*/  LOP3.LUT R2, R26, R83, R82, 0xb4, !PT ;  /* 0x000000531a027212 */ /* 0x000fe400078eb452 */
[----:B------:R-:W-:Y:S02]  /*27b0*/  LOP3.LUT R70, R78, R87, R79, 0xb4, !PT ;  /* 0x000000574e467212 */ /* 0x000fe400078eb44f */
[----:B------:R-:W-:Y:S02]  /*27c0*/  LOP3.LUT R91, R79, R22, R87, 0xb4, !PT ;  /* 0x000000164f5b7212 */ /* 0x000fe400078eb457 */
[----:B------:R-:W-:Y:S02]  /*27d0*/  SHF.L.W.U32.HI R38, R64, 0xa, R73 ;  /* 0x0000000a40267819 */ /* 0x000fe40000010e49 */
[----:B------:R-:W-:-:S02]  /*27e0*/  SHF.L.W.U32.HI R48, R48, 0x18, R51 ;  /* 0x0000001830307819 */ /* 0x000fc40000010e33 */
[----:B------:R-:W-:Y:S02]  /*27f0*/  LOP3.LUT R87, R87, R25, R22, 0xb4, !PT ;  /* 0x0000001957577212 */ /* 0x000fe400078eb416 */
[----:B------:R-:W-:Y:S02]  /*2800*/  LOP3.LUT R83, R22, R78, R25, 0xb4, !PT ;  /* 0x0000004e16537212 */ /* 0x000fe400078eb419 */
[----:B------:R-:W-:Y:S02]  /*2810*/  LOP3.LUT R79, R25, R79, R78, 0xb4, !PT ;  /* 0x0000004f194f7212 */ /* 0x000fe400078eb44e */
[----:B------:R-:W-:Y:S02]  /*2820*/  SHF.L.W.U32.HI R47, R73, 0xa, R64 ;  /* 0x0000000a492f7819 */ /* 0x000fe40000010e40 */
[----:B------:R-:W-:Y:S02]  /*2830*/  LOP3.LUT R81, R81, R77, R16, 0xb4, !PT ;  /* 0x0000004d51517212 */ /* 0x000fe400078eb410 */
[----:B------:R-:W-:-:S02]  /*2840*/  LOP3.LUT R78, R74, R13, R86, 0x6, !PT ;  /* 0x0000000d4a4e7212 */ /* 0x000fc400078e0656 */
[-CC-:B------:R-:W-:Y:S02]  /*2850*/  LOP3.LUT R25, R23, R13.reuse, R86.reuse, 0x90, !PT ;  /* 0x0000000d17197212 */ /* 0x180fe400078e9056 */
[----:B------:R-:W-:Y:S02]  /*2860*/  LOP3.LUT R77, R16, R18, R77, 0xb4, !PT ;  /* 0x00000012104d7212 */ /* 0x000fe400078eb44d */
[----:B------:R-:W-:Y:S02]  /*2870*/  LOP3.LUT R86, R14, R13, R86, 0x96, !PT ;  /* 0x0000000d0e567212 */ /* 0x000fe400078e9656 */
[----:B------:R-:W-:Y:S02]  /*2880*/  LOP3.LUT R16, R80, UR11, R19, 0x9c, !PT ;  /* 0x0000000b50107c12 */ /* 0x000fe4000f8e9c13 */
[-CC-:B------:R-:W-:Y:S02]  /*2890*/  LOP3.LUT R76, R72, R15.reuse, R90.reuse, 0x6, !PT ;  /* 0x0000000f484c7212 */ /* 0x180fe400078e065a */
[----:B------:R-:W-:-:S02]  /*28a0*/  LOP3.LUT R13, R19, R15, R90, 0x90, !PT ;  /* 0x0000000f130d7212 */ /* 0x000fc400078e905a */
[----:B------:R-:W-:Y:S02]  /*28b0*/  LOP3.LUT R67, R37, R38, R43, 0xb4, !PT ;  /* 0x0000002625437212 */ /* 0x000fe400078eb42b */
[----:B------:R-:W-:Y:S02]  /*28c0*/  LOP3.LUT R63, R43, R44, R38, 0xb4, !PT ;  /* 0x0000002c2b3f7212 */ /* 0x000fe400078eb426 */
[----:B------:R-:W-:Y:S02]  /*28d0*/  LOP3.LUT R45, R38, R48, R44, 0xb4, !PT ;  /* 0x00000030262d7212 */ /* 0x000fe400078eb42c */
[----:B------:R-:W-:Y:S02]  /*28e0*/  LOP3.LUT R41, R44, R37, R48, 0xb4, !PT ;  /* 0x000000252c297212 */ /* 0x000fe400078eb430 */
[----:B------:R-:W-:Y:S02]  /*28f0*/  LOP3.LUT R37, R48, R43, R37, 0xb4, !PT ;  /* 0x0000002b30257212 */ /* 0x000fe400078eb425 */
        /* <DEDUP_REMOVED lines=27> */
[----:B------:R-:W-:Y:S02]  /*2ab0*/  LOP3.LUT R78, R21, R78, RZ, 0x3c, !PT ;  /* 0x0000004e154e7212 */ /* 0x000fe400078e3cff */
[----:B------:R-:W-:Y:S02]  /*2ac0*/  LOP3.LUT R74, R74, R25, RZ, 0x3c, !PT ;  /* 0x000000194a4a7212 */ /* 0x000fe400078e3cff */
[----:B------:R-:W-:Y:S02]  /*2ad0*/  LOP3.LUT R76, R17, R76, RZ, 0x3c, !PT ;  /* 0x0000004c114c7212 */ /* 0x000fe400078e3cff */
[----:B------:R-:W-:Y:S01]  /*2ae0*/  LOP3.LUT R72, R72, R13, RZ, 0x3c, !PT ;  /* 0x0000000d48487212 */ /* 0x000fe200078e3cff */
[----:B------:R-:W-:Y:S06]  /*2af0*/  BRA.U UP0, `(.L_x_11) ;  /* 0xfffffff100ec7547 */ /* 0x000fec000b83ffff */
[----:B------:R-:W-:Y:S01]  /*2b00*/  ISETP.GE.U32.AND P0, PT, R92, UR7, PT ;  /* 0x000000075c007c0c */ /* 0x000fe2000bf06070 */
[----:B------:R-:W-:Y:S01]  /*2b10*/  UIADD3 UR8, UPT, UPT, UR8, -0x88, URZ ;  /* 0xffffff7808087890 */ /* 0x000fe2000fffe0ff */
[----:B------:R-:W-:Y:S01]  /*2b20*/  IMAD.MOV.U32 R54, RZ, RZ, R92 ;  /* 0x000000ffff367224 */ /* 0x000fe200078e005c */
[----:B------:R-:W-:-:S10]  /*2b30*/  UIADD3 UR4, UPT, UPT, UR4, 0x1, URZ ;  /* 0x0000000104047890 */ /* 0x000fd4000fffe0ff */
[----:B------:R-:W-:Y:S05]  /*2b40*/  @!P0 BRA `(.L_x_12) ;  /* 0xffffffe4000c8947 */ /* 0x000fea000383ffff */
[----:B------:R-:W-:Y:S05]  /*2b50*/  BRA `(.L_x_13) ;  /* 0x0000003800807947 */ /* 0x000fea0003800000 */
.L_x_10:
[----:B------:R1:W-:Y:S01]  /*2b60*/  STL.128 [R1+0x100], RZ ;  /* 0x000100ff01007387 */ /* 0x0003e20000100c00 */
[----:B------:R-:W-:-:S03]  /*2b70*/  IADD3 R14, PT, PT, -R54, UR7, RZ ;  /* 0x00000007360e7c10 */ /* 0x000fc6000fffe1ff */
[----:B------:R1:W-:Y:S01]  /*2b80*/  STL.128 [R1+0x110], RZ ;  /* 0x000110ff01007387 */ /* 0x0003e20000100c00 */
[----:B------:R-:W-:-:S03]  /*2b90*/  ISETP.NE.AND P0, PT, R14, RZ, PT ;  /* 0x000000ff0e00720c */ /* 0x000fc60003f05270 */
[----:B------:R1:W-:Y:S04]  /*2ba0*/  STL.128 [R1+0x120], RZ ;  /* 0x000120ff01007387 */ /* 0x0003e80000100c00 */
[----:B------:R1:W-:Y:S04]  /*2bb0*/  STL.128 [R1+0x130], RZ ;  /* 0x000130ff01007387 */ /* 0x0003e80000100c00 */
[----:B------:R1:W-:Y:S04]  /*2bc0*/  STL.128 [R1+0x140], RZ ;  /* 0x000140ff01007387 */ /* 0x0003e80000100c00 */
[----:B------:R1:W-:Y:S04]  /*2bd0*/  STL.128 [R1+0x150], RZ ;  /* 0x000150ff01007387 */ /* 0x0003e80000100c00 */
[----:B------:R1:W-:Y:S04]  /*2be0*/  STL.128 [R1+0x160], RZ ;  /* 0x000160ff01007387 */ /* 0x0003e80000100c00 */
[----:B------:R1:W-:Y:S04]  /*2bf0*/  STL.128 [R1+0x170], RZ ;  /* 0x000170ff01007387 */ /* 0x0003e80000100c00 */
[----:B------:R1:W-:Y:S01]  /*2c00*/  STL.64 [R1+0x180], RZ ;  /* 0x000180ff01007387 */ /* 0x0003e20000100a00 */
[----:B------:R-:W-:Y:S05]  /*2c10*/  @!P0 BRA `(.L_x_14) ;  /* 0x0000000400188947 */ /* 0x000fea0003800000 */
[----:B------:R-:W-:Y:S02]  /*2c20*/  UIMAD UR4, UR4, -0x88, UR7 ;  /* 0xffffff78040478a4 */ /* 0x000fe4000f8e0207 */
[----:B------:R-:W-:Y:S02]  /*2c30*/  ULOP3.LUT UR6, UR8, 0x3, URZ, 0xc0, !UPT ;  /* 0x0000000308067892 */ /* 0x000fe4000f8ec0ff */
[----:B------:R-:W-:-:S04]  /*2c40*/  UIADD3 UR4, UPT, UPT, UR4, -0x1, URZ ;  /* 0xffffffff04047890 */ /* 0x000fc8000fffe0ff */
[----:B------:R-:W-:-:S03]  /*2c50*/  UISETP.GE.U32.AND UP0, UPT, UR4, 0x3, UPT ;  /* 0x000000030400788c */ /* 0x000fc6000bf06070 */
[----:B------:R-:W-:-:S06]  /*2c60*/  UMOV UR4, URZ ;  /* 0x000000ff00047c82 */ /* 0x000fcc0008000000 */
[----:B------:R-:W-:Y:S05]  /*2c70*/  BRA.U !UP0, `(.L_x_15) ;  /* 0x0000000108cc7547 */ /* 0x000fea000b800000 */
[----:B------:R-:W-:Y:S01]  /*2c80*/  ULOP3.LUT UR4, UR8, 0xfffffffc, URZ, 0xc0, !UPT ;  /* 0xfffffffc08047892 */ /* 0x000fe2000f8ec0ff */
[----:B------:R-:W-:Y:S01]  /*2c90*/  IMAD.MOV.U32 R12, RZ, RZ, R54 ;  /* 0x000000ffff0c7224 */ /* 0x000fe200078e0036 */
[----:B------:R-:W-:Y:S02]  /*2ca0*/  UMOV UR5, UR9 ;  /* 0x0000000900057c82 */ /* 0x000fe40008000000 */
[----:B------:R-:W-:-:S04]  /*2cb0*/  UIADD3 UR7, UPT, UPT, -UR4, URZ, URZ ;  /* 0x000000ff04077290 */ /* 0x000fc8000fffe1ff */
[----:B------:R-:W-:-:S09]  /*2cc0*/  UISETP.GE.AND UP0, UPT, UR7, URZ, UPT ;  /* 0x000000ff0700728c */ /* 0x000fd2000bf06270 */
[----:B------:R-:W-:Y:S05]  /*2cd0*/  BRA.U UP0, `(.L_x_16) ;  /* 0x0000000100947547 */ /* 0x000fea000b800000 */
[----:B------:R-:W-:Y:S02]  /*2ce0*/  UIADD3 UR8, UPT, UPT, -UR7, URZ, URZ ;  /* 0x000000ff07087290 */ /* 0x000fe4000fffe1ff */
[----:B------:R-:W-:Y:S02]  /*2cf0*/  UPLOP3.LUT UP0, UPT, UPT, UPT, UPT, 0x80, 0x8 ;  /* 0x000000000008789c */ /* 0x000fe40003f0f070 */
[----:B------:R-:W-:-:S09]  /*2d00*/  UISETP.GT.AND UP1, UPT, UR8, 0xc, UPT ;  /* 0x0000000c0800788c */ /* 0x000fd2000bf24270 */
[----:B------:R-:W-:Y:S05]  /*2d10*/  BRA.U !UP1, `(.L_x_17) ;  /* 0x0000000109487547 */ /* 0x000fea000b800000 */
[----:B------:R-:W-:-:S11]  /*2d20*/  UPLOP3.LUT UP0, UPT, UPT, UPT, UPT, 0x40, 0x4 ;  /* 0x000000000004789c */ /* 0x000fd60003f0e870 */
.L_x_18:
[----:B--234-:R-:W-:-:S06]  /*2d30*/  IMAD.IADD R13, R1, 0x1, R12 ;  /* 0x00000001010d7824 */ /* 0x01cfcc00078e020c */
[----:B------:R-:W2:Y:S01]  /*2d40*/  LDL R13, [R13] ;  /* 0x000000000d0d7983 */ /* 0x000ea20000100800 */
[C-C-:B------:R-:W-:Y:S02]  /*2d50*/  IADD3 R15, PT, PT, R1.reuse, 0x4, R12.reuse ;  /* 0x00000004010f7810 */ /* 0x140fe40007ffe00c */
[C-C-:B------:R-:W-:Y:S01]  /*2d60*/  IADD3 R16, PT, PT, R1.reuse, 0x8, R12.reuse ;  /* 0x0000000801107810 */ /* 0x140fe20007ffe00c */
[----:B--2---:R4:W-:Y:S04]  /*2d70*/  STL [UR5], R13 ;  /* 0x0000000dff007987 */ /* 0x0049e80008100805 */
[----:B------:R-:W2:Y:S01]  /*2d80*/  LDL R15, [R15] ;  /* 0x000000000f0f7983 */ /* 0x000ea20000100800 */
[----:B------:R-:W-:-:S03]  /*2d90*/  IADD3 R17, PT, PT, R1, 0xc, R12 ;  /* 0x0000000c01117810 */ /* 0x000fc60007ffe00c */
[----:B--2---:R4:W-:Y:S04]  /*2da0*/  STL [UR5+0x4], R15 ;  /* 0x0000040fff007987 */ /* 0x0049e80008100805 */
[----:B------:R-:W2:Y:S01]  /*2db0*/  LDL R16, [R16] ;  /* 0x0000000010107983 */ /* 0x000ea20000100800 */
[----:B------:R-:W-:-:S04]  /*2dc0*/  UIADD3 UR7, UPT, UPT, UR7, 0x10, URZ ;  /* 0x0000001007077890 */ /* 0x000fc8000fffe0ff */
[----:B------:R-:W-:Y:S01]  /*2dd0*/  UISETP.GE.AND UP1, UPT, UR7, -0xc, UPT ;  /* 0xfffffff40700788c */ /* 0x000fe2000bf26270 */
[----:B--2---:R4:W-:Y:S04]  /*2de0*/  STL [UR5+0x8], R16 ;  /* 0x00000810ff007987 */ /* 0x0049e80008100805 */
[----:B------:R-:W2:Y:S01]  /*2df0*/  LDL R17, [R17] ;  /* 0x0000000011117983 */ /* 0x000ea20000100800 */
[----:B------:R-:W-:-:S03]  /*2e00*/  VIADD R12, R12, 0x10 ;  /* 0x000000100c0c7836 */ /* 0x000fc60000000000 */
[----:B--2---:R4:W-:Y:S01]  /*2e10*/  STL [UR5+0xc], R17 ;  /* 0x00000c11ff007987 */ /* 0x0049e20008100805 */
[----:B------:R-:W-:Y:S01]  /*2e20*/  UIADD3 UR5, UPT, UPT, UR5, 0x10, URZ ;  /* 0x0000001005057890 */ /* 0x000fe2000fffe0ff */
[----:B------:R-:W-:Y:S11]  /*2e30*/  BRA.U !UP1, `(.L_x_18) ;  /* 0xfffffffd09bc7547 */ /* 0x000ff6000b83ffff */
.L_x_17:
[----:B------:R-:W-:-:S04]  /*2e40*/  UIADD3 UR8, UPT, UPT, -UR7, URZ, URZ ;  /* 0x000000ff07087290 */ /* 0x000fc8000fffe1ff */
[----:B------:R-:W-:-:S09]  /*2e50*/  UISETP.GT.AND UP1, UPT, UR8, 0x4, UPT ;  /* 0x000000040800788c */ /* 0x000fd2000bf24270 */
[----:B------:R-:W-:Y:S05]  /*2e60*/  BRA.U !UP1, `(.L_x_19) ;  /* 0x0000000109287547 */ /* 0x000fea000b800000 */
[----:B--234-:R-:W-:-:S06]  /*2e70*/  IMAD.IADD R13, R1, 0x1, R12 ;  /* 0x00000001010d7824 */ /* 0x01cfcc00078e020c */
[----:B------:R-:W2:Y:S01]  /*2e80*/  LDL R13, [R13] ;  /* 0x000000000d0d7983 */ /* 0x000ea20000100800 */
[----:B------:R-:W-:-:S03]  /*2e90*/  IADD3 R15, PT, PT, R1, 0x4, R12 ;  /* 0x00000004010f7810 */ /* 0x000fc60007ffe00c */
[----:B--2---:R2:W-:Y:S04]  /*2ea0*/  STL [UR5], R13 ;  /* 0x0000000dff007987 */ /* 0x0045e80008100805 */
[----:B------:R-:W3:Y:S01]  /*2eb0*/  LDL R15, [R15] ;  /* 0x000000000f0f7983 */ /* 0x000ee20000100800 */
[----:B------:R-:W-:Y:S01]  /*2ec0*/  VIADD R12, R12, 0x8 ;  /* 0x000000080c0c7836 */ /* 0x000fe20000000000 */
[----:B------:R-:W-:Y:S02]  /*2ed0*/  UIADD3 UR7, UPT, UPT, UR7, 0x8, URZ ;  /* 0x0000000807077890 */ /* 0x000fe4000fffe0ff */
[----:B------:R-:W-:Y:S01]  /*2ee0*/  UPLOP3.LUT UP0, UPT, UPT, UPT, UPT, 0x40, 0x4 ;  /* 0x000000000004789c */ /* 0x000fe20003f0e870 */
[----:B---3--:R2:W-:Y:S01]  /*2ef0*/  STL [UR5+0x4], R15 ;  /* 0x0000040fff007987 */ /* 0x0085e20008100805 */
[----:B------:R-:W-:-:S12]  /*2f00*/  UIADD3 UR5, UPT, UPT, UR5, 0x8, URZ ;  /* 0x0000000805057890 */ /* 0x000fd8000fffe0ff */
.L_x_19:
[----:B------:R-:W-:-:S09]  /*2f10*/  UISETP.NE.OR UP0, UPT, UR7, URZ, UP0 ;  /* 0x000000ff0700728c */ /* 0x000fd20008705670 */
[----:B------:R-:W-:Y:S05]  /*2f20*/  BRA.U !UP0, `(.L_x_15) ;  /* 0x0000000108207547 */ /* 0x000fea000b800000 */
.L_x_16:
[----:B--234-:R-:W-:-:S06]  /*2f30*/  IMAD.IADD R13, R1, 0x1, R12 ;  /* 0x00000001010d7824 */ /* 0x01cfcc00078e020c */
[----:B------:R-:W2:Y:S01]  /*2f40*/  LDL R13, [R13] ;  /* 0x000000000d0d7983 */ /* 0x000ea20000100800 */
[----:B------:R-:W-:Y:S01]  /*2f50*/  UIADD3 UR7, UPT, UPT, UR7, 0x4, URZ ;  /* 0x0000000407077890 */ /* 0x000fe2000fffe0ff */
[----:B------:R-:W-:-:S03]  /*2f60*/  VIADD R12, R12, 0x4 ;  /* 0x000000040c0c7836 */ /* 0x000fc60000000000 */
[----:B------:R-:W-:Y:S01]  /*2f70*/  UISETP.NE.AND UP0, UPT, UR7, URZ, UPT ;  /* 0x000000ff0700728c */ /* 0x000fe2000bf05270 */
[----:B--2---:R2:W-:Y:S01]  /*2f80*/  STL [UR5], R13 ;  /* 0x0000000dff007987 */ /* 0x0045e20008100805 */
[----:B------:R-:W-:-:S07]  /*2f90*/  UIADD3 UR5, UPT, UPT, UR5, 0x4, URZ ;  /* 0x0000000405057890 */ /* 0x000fce000fffe0ff */
[----:B------:R-:W-:Y:S05]  /*2fa0*/  BRA.U UP0, `(.L_x_16) ;  /* 0xfffffffd00e07547 */ /* 0x000fea000b83ffff */
.L_x_15:
[----:B------:R-:W-:-:S09]  /*2fb0*/  UISETP.NE.AND UP0, UPT, UR6, URZ, UPT ;  /* 0x000000ff0600728c */ /* 0x000fd2000bf05270 */
[----:B------:R-:W-:Y:S05]  /*2fc0*/  BRA.U !UP0, `(.L_x_14) ;  /* 0x00000001082c7547 */ /* 0x000fea000b800000 */
[----:B------:R-:W-:Y:S01]  /*2fd0*/  VIADD R54, R54, UR4 ;  /* 0x0000000436367c36 */ /* 0x000fe20008000000 */
[----:B------:R-:W-:Y:S02]  /*2fe0*/  UIADD3 UR9, UPT, UPT, UR4, UR9, URZ ;  /* 0x0000000904097290 */ /* 0x000fe4000fffe0ff */
[----:B------:R-:W-:Y:S01]  /*2ff0*/  UIADD3 UR5, UPT, UPT, -UR6, URZ, URZ ;  /* 0x000000ff06057290 */ /* 0x000fe2000fffe1ff */
[----:B------:R-:W-:-:S11]  /*3000*/  IMAD.IADD R54, R1, 0x1, R54 ;  /* 0x0000000101367824 */ /* 0x000fd600078e0236 */
.L_x_20:
[----:B--2---:R5:W2:Y:S01]  /*3010*/  LDL.U8 R12, [R54] ;  /* 0x00000000360c7983 */ /* 0x004aa20000100000 */
[----:B------:R-:W-:-:S04]  /*3020*/  UIADD3 UR5, UPT, UPT, UR5, 0x1, URZ ;  /* 0x0000000105057890 */ /* 0x000fc8000fffe0ff */
[----:B------:R-:W-:Y:S01]  /*3030*/  UISETP.NE.AND UP0, UPT, UR5, URZ, UPT ;  /* 0x000000ff0500728c */ /* 0x000fe2000bf05270 */
[----:B-----5:R-:W-:Y:S01]  /*3040*/  VIADD R54, R54, 0x1 ;  /* 0x0000000136367836 */ /* 0x020fe20000000000 */
[----:B--2---:R2:W-:Y:S01]  /*3050*/  STL.U8 [UR9], R12 ;  /* 0x0000000cff007987 */ /* 0x0045e20008100009 */
[----:B------:R-:W-:-:S06]  /*3060*/  UIADD3 UR9, UPT, UPT, UR9, 0x1, URZ ;  /* 0x0000000109097890 */ /* 0x000fcc000fffe0ff */
[----:B------:R-:W-:Y:S06]  /*3070*/  BRA.U UP0, `(.L_x_20) ;  /* 0xfffffffd00e47547 */ /* 0x000fec000b83ffff */
.L_x_14:
[----:B------:R-:W-:Y:S01]  /*3080*/  IMAD.MOV.U32 R32, RZ, RZ, 0x1 ;  /* 0x00000001ff207424 */ /* 0x000fe200078e00ff */
[----:B------:R-:W5:Y:S01]  /*3090*/  LDCU.64 UR4, c[0x3][URZ] ;  /* 0x00c00000ff0477ac */ /* 0x000f620008000a00 */
[----:B------:R-:W-:-:S05]  /*30a0*/  IMAD.IADD R31, R1, 0x1, R14 ;  /* 0x00000001011f7824 */ /* 0x000fca00078e020e */
[----:B------:R0:W-:Y:S04]  /*30b0*/  STL.U8 [R31+0x100], R32 ;  /* 0x000100201f007387 */ /* 0x0001e80000100000 */
[----:B------:R-:W5:Y:S04]  /*30c0*/  LDL.128 R48, [R1+0x100] ;  /* 0x0001000001307983 */ /* 0x000f680000100c00 */
[----:B--234-:R-:W2:Y:S04]  /*30d0*/  LDL.128 R12, [R1+0x110] ;  /* 0x00011000010c7983 */ /* 0x01cea80000100c00 */
[----:B------:R-:W3:Y:S04]  /*30e0*/  LDL.128 R16, [R1+0x120] ;  /* 0x0001200001107983 */ /* 0x000ee80000100c00 */
[----:B------:R-:W4:Y:S04]  /*30f0*/  LDL.128 R20, [R1+0x130] ;  /* 0x0001300001147983 */ /* 0x000f280000100c00 */
[----:B------:R-:W4:Y:S04]  /*3100*/  LDL.128 R24, [R1+0x140] ;  /* 0x0001400001187983 */ /* 0x000f280000100c00 */
[----:B------:R-:W4:Y:S01]  /*3110*/  LDL.128 R52, [R1+0x160] ;  /* 0x0001600001347983 */ /* 0x000f220000100c00 */
[----:B-----5:R-:W-:-:S02]  /*3120*/  PRMT R28, R49, 0x7771, RZ ;  /* 0x00007771311c7816 */ /* 0x020fc400000000ff */
[C---:B------:R-:W-:Y:S02]  /*3130*/  PRMT R29, R51.reuse, 0x7771, RZ ;  /* 0x00007771331d7816 */ /* 0x040fe400000000ff */
[----:B0-----:R-:W-:Y:S01]  /*3140*/  PRMT R32, R51, 0x7770, RZ ;  /* 0x0000777033207816 */ /* 0x001fe200000000ff */
[----:B------:R-:W-:Y:S01]  /*3150*/  IMAD.SHL.U32 R30, R28, 0x100, RZ ;  /* 0x000001001c1e7824 */ /* 0x000fe200078e00ff */
[----:B------:R-:W-:Y:S01]  /*3160*/  PRMT R28, R49, 0x7770, RZ ;  /* 0x00007770311c7816 */ /* 0x000fe200000000ff */
[----:B------:R-:W-:-:S03]  /*3170*/  IMAD.SHL.U32 R29, R29, 0x100, RZ ;  /* 0x000001001d1d7824 */ /* 0x000fc600078e00ff */
[----:B------:R-:W-:Y:S02]  /*3180*/  LOP3.LUT R35, R30, 0xff00, RZ, 0xc0, !PT ;  /* 0x0000ff001e237812 */ /* 0x000fe400078ec0ff */
[----:B------:R-:W-:Y:S02]  /*3190*/  LOP3.LUT R33, R29, 0xff00, RZ, 0xc0, !PT ;  /* 0x0000ff001d217812 */ /* 0x000fe400078ec0ff */
[----:B------:R-:W-:Y:S02]  /*31a0*/  LOP3.LUT R35, R35, 0xff, R28, 0xf8, !PT ;  /* 0x000000ff23237812 */ /* 0x000fe400078ef81c */
[----:B------:R-:W5:Y:S01]  /*31b0*/  LDL.128 R28, [R1+0x150] ;  /* 0x00015000011c7983 */ /* 0x000f620000100c00 */
[----:B------:R-:W-:Y:S02]  /*31c0*/  LOP3.LUT R34, R33, 0xff, R32, 0xf8, !PT ;  /* 0x000000ff21227812 */ /* 0x000fe400078ef820 */
[C---:B------:R-:W-:Y:S02]  /*31d0*/  PRMT R32, R49.reuse, 0x7772, RZ ;  /* 0x0000777231207816 */ /* 0x040fe400000000ff */
[----:B------:R-:W-:-:S02]  /*31e0*/  PRMT R49, R49, 0x7773, RZ ;  /* 0x0000777331317816 */ /* 0x000fc400000000ff */
[C---:B------:R-:W-:Y:S01]  /*31f0*/  PRMT R33, R51.reuse, 0x7772, RZ ;  /* 0x0000777233217816 */ /* 0x040fe200000000ff */
[----:B------:R-:W-:Y:S01]  /*3200*/  IMAD.U32 R32, R32, 0x10000, RZ ;  /* 0x0001000020207824 */ /* 0x000fe200078e00ff */
[----:B------:R-:W-:Y:S01]  /*3210*/  PRMT R51, R51, 0x7773, RZ ;  /* 0x0000777333337816 */ /* 0x000fe200000000ff */
[----:B------:R-:W-:Y:S02]  /*3220*/  IMAD.SHL.U32 R49, R49, 0x1000000, RZ ;  /* 0x0100000031317824 */ /* 0x000fe400078e00ff */
[----:B------:R-:W-:Y:S01]  /*3230*/  IMAD.U32 R33, R33, 0x10000, RZ ;  /* 0x0001000021217824 */ /* 0x000fe200078e00ff */
[----:B------:R-:W-:Y:S01]  /*3240*/  LOP3.LUT R32, R35, 0xff0000, R32, 0xf8, !PT ;  /* 0x00ff000023207812 */ /* 0x000fe200078ef820 */
[----:B------:R-:W-:-:S03]  /*3250*/  IMAD.SHL.U32 R51, R51, 0x1000000, RZ ;  /* 0x0100000033337824 */ /* 0x000fc600078e00ff */
[----:B------:R-:W-:Y:S02]  /*3260*/  LOP3.LUT R90, R90, R49, R32, 0x1e, !PT ;  /* 0x000000315a5a7212 */ /* 0x000fe400078e1e20 */
[----:B--2---:R-:W-:Y:S02]  /*3270*/  PRMT R32, R13, 0x7771, RZ ;  /* 0x000077710d207816 */ /* 0x004fe400000000ff */
[----:B------:R-:W-:-:S03]  /*3280*/  LOP3.LUT R33, R34, 0xff0000, R33, 0xf8, !PT ;  /* 0x00ff000022217812 */ /* 0x000fc600078ef821 */
[----:B------:R-:W-:Y:S01]  /*3290*/  IMAD.SHL.U32 R32, R32, 0x100, RZ ;  /* 0x0000010020207824 */ /* 0x000fe200078e00ff */
[----:B------:R-:W-:-:S04]  /*32a0*/  LOP3.LUT R88, R88, R51, R33, 0x1e, !PT ;  /* 0x0000003358587212 */ /* 0x000fc800078e1e21 */
[----:B------:R-:W-:Y:S02]  /*32b0*/  LOP3.LUT R49, R32, 0xff00, RZ, 0xc0, !PT ;  /* 0x0000ff0020317812 */ /* 0x000fe400078ec0ff */
[----:B------:R-:W-:-:S04]  /*32c0*/  PRMT R32, R13, 0x7770, RZ ;  /* 0x000077700d207816 */ /* 0x000fc800000000ff */
[----:B------:R-:W-:Y:S02]  /*32d0*/  LOP3.LUT R49, R49, 0xff, R32, 0xf8, !PT ;  /* 0x000000ff31317812 */ /* 0x000fe400078ef820 */
[----:B------:R-:W-:-:S05]  /*32e0*/  PRMT R32, R13, 0x7772, RZ ;  /* 0x000077720d207816 */ /* 0x000fca00000000ff */
[----:B------:R-:W-:-:S05]  /*32f0*/  IMAD.U32 R32, R32, 0x10000, RZ ;  /* 0x0001000020207824 */ /* 0x000fca00078e00ff */
[----:B------:R-:W-:Y:S02]  /*3300*/  LOP3.LUT R49, R49, 0xff0000, R32, 0xf8, !PT ;  /* 0x00ff000031317812 */ /* 0x000fe400078ef820 */
[----:B------:R-:W2:Y:S01]  /*3310*/  LDL.128 R32, [R1+0x170] ;  /* 0x0001700001207983 */ /* 0x000ea20000100c00 */
[----:B------:R-:W-:-:S05]  /*3320*/  PRMT R13, R13, 0x7773, RZ ;  /* 0x000077730d0d7816 */ /* 0x000fca00000000ff */
[----:B------:R-:W-:-:S05]  /*3330*/  IMAD.SHL.U32 R13, R13, 0x1000000, RZ ;  /* 0x010000000d0d7824 */ /* 0x000fca00078e00ff */
[----:B------:R-:W-:Y:S02]  /*3340*/  LOP3.LUT R80, R80, R13, R49, 0x1e, !PT ;  /* 0x0000000d50507212 */ /* 0x000fe400078e1e31 */
[----:B------:R-:W-:-:S05]  /*3350*/  PRMT R13, R15, 0x7771, RZ ;  /* 0x000077710f0d7816 */ /* 0x000fca00000000ff */
[----:B------:R-:W-:-:S05]  /*3360*/  IMAD.SHL.U32 R13, R13, 0x100, RZ ;  /* 0x000001000d0d7824 */ /* 0x000fca00078e00ff */
[----:B------:R-:W-:Y:S02]  /*3370*/  LOP3.LUT R68, R13, 0xff00, RZ, 0xc0, !PT ;  /* 0x0000ff000d447812 */ /* 0x000fe400078ec0ff */
[----:B------:R-:W-:-:S04]  /*3380*/  PRMT R13, R15, 0x7770, RZ ;  /* 0x000077700f0d7816 */ /* 0x000fc800000000ff */
[----:B------:R-:W-:Y:S02]  /*3390*/  LOP3.LUT R68, R68, 0xff, R13, 0xf8, !PT ;  /* 0x000000ff44447812 */ /* 0x000fe400078ef80d */
[C---:B------:R-:W-:Y:S02]  /*33a0*/  PRMT R13, R15.reuse, 0x7772, RZ ;  /* 0x000077720f0d7816 */ /* 0x040fe400000000ff */
[----:B------:R-:W-:-:S03]  /*33b0*/  PRMT R15, R15, 0x7773, RZ ;  /* 0x000077730f0f7816 */ /* 0x000fc600000000ff */
[----:B------:R-:W-:Y:S02]  /*33c0*/  IMAD.U32 R13, R13, 0x10000, RZ ;  /* 0x000100000d0d7824 */ /* 0x000fe400078e00ff */
[----:B------:R-:W-:-:S03]  /*33d0*/  IMAD.SHL.U32 R15, R15, 0x1000000, RZ ;  /* 0x010000000f0f7824 */ /* 0x000fc600078e00ff */
[----:B------:R-:W-:Y:S02]  /*33e0*/  LOP3.LUT R68, R68, 0xff0000, R13, 0xf8, !PT ;  /* 0x00ff000044447812 */ /* 0x000fe400078ef80d */
[----:B------:R-:W2:Y:S02]  /*33f0*/  LDL R13, [R1+0x184] ;  /* 0x00018400010d7983 */ /* 0x000ea40000100800 */
[----:B------:R-:W-:Y:S02]  /*3400*/  LOP3.LUT R76, R76, R15, R68, 0x1e, !PT ;  /* 0x0000000f4c4c7212 */ /* 0x000fe400078e1e44 */
[----:B---3--:R-:W-:-:S05]  /*3410*/  PRMT R15, R17, 0x7771, RZ ;  /* 0x00007771110f7816 */ /* 0x008fca00000000ff */
[----:B------:R-:W-:-:S05]  /*3420*/  IMAD.SHL.U32 R15, R15, 0x100, RZ ;  /* 0x000001000f0f7824 */ /* 0x000fca00078e00ff */
[----:B------:R-:W-:Y:S02]  /*3430*/  LOP3.LUT R68, R15, 0xff00, RZ, 0xc0, !PT ;  /* 0x0000ff000f447812 */ /* 0x000fe400078ec0ff */
[----:B------:R-:W-:-:S04]  /*3440*/  PRMT R15, R17, 0x7770, RZ ;  /* 0x00007770110f7816 */ /* 0x000fc800000000ff */
[----:B------:R-:W-:Y:S02]  /*3450*/  LOP3.LUT R68, R68, 0xff, R15, 0xf8, !PT ;  /* 0x000000ff44447812 */ /* 0x000fe400078ef80f */
[----:B------:R-:W-:-:S05]  /*3460*/  PRMT R15, R17, 0x7772, RZ ;  /* 0x00007772110f7816 */ /* 0x000fca00000000ff */
[----:B------:R-:W-:-:S05]  /*3470*/  IMAD.U32 R15, R15, 0x10000, RZ ;  /* 0x000100000f0f7824 */ /* 0x000fca00078e00ff */
[----:B------:R-:W-:Y:S02]  /*3480*/  LOP3.LUT R15, R68, 0xff0000, R15, 0xf8, !PT ;  /* 0x00ff0000440f7812 */ /* 0x000fe400078ef80f */
[----:B------:R-:W3:Y:S01]  /*3490*/  LDL R68, [R1+0x180] ;  /* 0x0001800001447983 */ /* 0x000ee20000100800 */
[----:B------:R-:W-:-:S05]  /*34a0*/  PRMT R17, R17, 0x7773, RZ ;  /* 0x0000777311117816 */ /* 0x000fca00000000ff */
[----:B------:R-:W-:-:S05]  /*34b0*/  IMAD.SHL.U32 R17, R17, 0x1000000, RZ ;  /* 0x0100000011117824 */ /* 0x000fca00078e00ff */
[----:B------:R-:W-:Y:S02]  /*34c0*/  LOP3.LUT R72, R72, R17, R15, 0x1e, !PT ;  /* 0x0000001148487212 */ /* 0x000fe400078e1e0f */
[----:B------:R-:W-:-:S05]  /*34d0*/  PRMT R15, R19, 0x7771, RZ ;  /* 0x00007771130f7816 */ /* 0x000fca00000000ff */
[----:B------:R-:W-:Y:S01]  /*34e0*/  IMAD.SHL.U32 R15, R15, 0x100, RZ ;  /* 0x000001000f0f7824 */ /* 0x000fe200078e00ff */
[----:B------:R-:W-:-:S04]  /*34f0*/  LOP3.LUT R16, R74, R16, RZ, 0x3c, !PT ;  /* 0x000000104a107212 */ /* 0x000fc800078e3cff */
[----:B------:R-:W-:Y:S02]  /*3500*/  LOP3.LUT R74, R15, 0xff00, RZ, 0xc0, !PT ;  /* 0x0000ff000f4a7812 */ /* 0x000fe400078ec0ff */
[C---:B------:R-:W-:Y:S02]  /*3510*/  PRMT R15, R19.reuse, 0x7772, RZ ;  /* 0x00007772130f7816 */ /* 0x040fe400000000ff */
[----:B------:R-:W-:-:S03]  /*3520*/  PRMT R17, R19, 0x7770, RZ ;  /* 0x0000777013117816 */ /* 0x000fc600000000ff */
[----:B------:R-:W-:Y:S01]  /*3530*/  IMAD.U32 R15, R15, 0x10000, RZ ;  /* 0x000100000f0f7824 */ /* 0x000fe200078e00ff */
[----:B------:R-:W-:Y:S02]  /*3540*/  LOP3.LUT R74, R74, 0xff, R17, 0xf8, !PT ;  /* 0x000000ff4a4a7812 */ /* 0x000fe400078ef811 */
[----:B------:R-:W-:Y:S02]  /*3550*/  PRMT R19, R19, 0x7773, RZ ;  /* 0x0000777313137816 */ /* 0x000fe400000000ff */
[----:B------:R-:W-:Y:S02]  /*3560*/  LOP3.LUT R17, R74, 0xff0000, R15, 0xf8, !PT ;  /* 0x00ff00004a117812 */ /* 0x000fe400078ef80f */
[----:B----4-:R-:W-:Y:S02]  /*3570*/  PRMT R15, R21, 0x7771, RZ ;  /* 0x00007771150f7816 */ /* 0x010fe400000000ff */
[----:B------:R-:W-:Y:S01]  /*3580*/  LOP3.LUT R49, R70, R18, RZ, 0x3c, !PT ;  /* 0x0000001246317212 */ /* 0x000fe200078e3cff */
[----:B------:R-:W-:-:S02]  /*3590*/  IMAD.SHL.U32 R18, R19, 0x1000000, RZ ;  /* 0x0100000013127824 */ /* 0x000fc400078e00ff */
[----:B------:R-:W-:-:S03]  /*35a0*/  IMAD.SHL.U32 R15, R15, 0x100, RZ ;  /* 0x000001000f0f7824 */ /* 0x000fc600078e00ff */
[----:B------:R-:W-:Y:S02]  /*35b0*/  LOP3.LUT R93, R93, R18, R17, 0x1e, !PT ;  /* 0x000000125d5d7212 */ /* 0x000fe400078e1e11 */
[----:B------:R-:W-:Y:S02]  /*35c0*/  LOP3.LUT R70, R15, 0xff00, RZ, 0xc0, !PT ;  /* 0x0000ff000f467812 */ /* 0x000fe400078ec0ff */
[----:B------:R-:W-:Y:S02]  /*35d0*/  PRMT R15, R21, 0x7772, RZ ;  /* 0x00007772150f7816 */ /* 0x000fe400000000ff */
[----:B------:R-:W-:Y:S02]  /*35e0*/  PRMT R18, R23, 0x7771, RZ ;  /* 0x0000777117127816 */ /* 0x000fe400000000ff */
[----:B------:R-:W-:Y:S01]  /*35f0*/  PRMT R17, R21, 0x7770, RZ ;  /* 0x0000777015117816 */ /* 0x000fe200000000ff */
[----:B------:R-:W-:Y:S02]  /*3600*/  IMAD.U32 R15, R15, 0x10000, RZ ;  /* 0x000100000f0f7824 */ /* 0x000fe400078e00ff */
[----:B------:R-:W-:Y:S01]  /*3610*/  IMAD.SHL.U32 R19, R18, 0x100, RZ ;  /* 0x0000010012137824 */ /* 0x000fe200078e00ff */
[----:B------:R-:W-:-:S02]  /*3620*/  LOP3.LUT R70, R70, 0xff, R17, 0xf8, !PT ;  /* 0x000000ff46467812 */ /* 0x000fc400078ef811 */
[----:B------:R-:W-:Y:S02]  /*3630*/  PRMT R21, R21, 0x7773, RZ ;  /* 0x0000777315157816 */ /* 0x000fe400000000ff */
[----:B------:R-:W-:Y:S02]  /*3640*/  LOP3.LUT R18, R70, 0xff0000, R15, 0xf8, !PT ;  /* 0x00ff000046127812 */ /* 0x000fe400078ef80f */
[----:B------:R-:W-:Y:S02]  /*3650*/  PRMT R17, R23, 0x7770, RZ ;  /* 0x0000777017117816 */ /* 0x000fe400000000ff */
[----:B------:R-:W-:Y:S01]  /*3660*/  LOP3.LUT R70, R19, 0xff00, RZ, 0xc0, !PT ;  /* 0x0000ff0013467812 */ /* 0x000fe200078ec0ff */
[----:B------:R-:W-:Y:S01]  /*3670*/  IMAD.SHL.U32 R21, R21, 0x1000000, RZ ;  /* 0x0100000015157824 */ /* 0x000fe200078e00ff */
[----:B------:R-:W-:Y:S02]  /*3680*/  PRMT R15, R23, 0x7772, RZ ;  /* 0x00007772170f7816 */ /* 0x000fe400000000ff */
[----:B------:R-:W-:-:S02]  /*3690*/  LOP3.LUT R70, R70, 0xff, R17, 0xf8, !PT ;  /* 0x000000ff46467812 */ /* 0x000fc400078ef811 */
[----:B------:R-:W-:Y:S01]  /*36a0*/  PRMT R17, R25, 0x7771, RZ ;  /* 0x0000777119117816 */ /* 0x000fe200000000ff */
[----:B------:R-:W-:Y:S01]  /*36b0*/  IMAD.U32 R15, R15, 0x10000, RZ ;  /* 0x000100000f0f7824 */ /* 0x000fe200078e00ff */
[----:B------:R-:W-:Y:S02]  /*36c0*/  PRMT R23, R23, 0x7773, RZ ;  /* 0x0000777317177816 */ /* 0x000fe400000000ff */
[----:B------:R-:W-:Y:S01]  /*36d0*/  LOP3.LUT R89, R89, R21, R18, 0x1e, !PT ;  /* 0x0000001559597212 */ /* 0x000fe200078e1e12 */
[----:B------:R-:W-:Y:S01]  /*36e0*/  IMAD.SHL.U32 R17, R17, 0x100, RZ ;  /* 0x0000010011117824 */ /* 0x000fe200078e00ff */
[----:B------:R-:W-:Y:S02]  /*36f0*/  PRMT R18, R27, 0x7771, RZ ;  /* 0x000077711b127816 */ /* 0x000fe400000000ff */
[----:B------:R-:W-:Y:S01]  /*3700*/  LOP3.LUT R15, R70, 0xff0000, R15, 0xf8, !PT ;  /* 0x00ff0000460f7812 */ /* 0x000fe200078ef80f */
[----:B------:R-:W-:Y:S01]  /*3710*/  IMAD.SHL.U32 R70, R23, 0x1000000, RZ ;  /* 0x0100000017467824 */ /* 0x000fe200078e00ff */
[----:B------:R-:W-:Y:S01]  /*3720*/  LOP3.LUT R23, R17, 0xff00, RZ, 0xc0, !PT ;  /* 0x0000ff0011177812 */ /* 0x000fe200078ec0ff */
[----:B------:R-:W-:Y:S01]  /*3730*/  IMAD.SHL.U32 R19, R18, 0x100, RZ ;  /* 0x0000010012137824 */ /* 0x000fe200078e00ff */
[----:B------:R-:W-:-:S02]  /*3740*/  PRMT R17, R25, 0x7772, RZ ;  /* 0x0000777219117816 */ /* 0x000fc400000000ff */
[----:B------:R-:W-:Y:S02]  /*3750*/  PRMT R18, R25, 0x7770, RZ ;  /* 0x0000777019127816 */ /* 0x000fe400000000ff */
[----:B------:R-:W-:Y:S01]  /*3760*/  LOP3.LUT R91, R91, R20, RZ, 0x3c, !PT ;  /* 0x000000145b5b7212 */ /* 0x000fe200078e3cff */
[----:B------:R-:W-:Y:S01]  /*3770*/  IMAD.U32 R17, R17, 0x10000, RZ ;  /* 0x0001000011117824 */ /* 0x000fe200078e00ff */
[----:B------:R-:W-:Y:S02]  /*3780*/  LOP3.LUT R21, R19, 0xff00, RZ, 0xc0, !PT ;  /* 0x0000ff0013157812 */ /* 0x000fe400078ec0ff */
[C---:B------:R-:W-:Y:S02]  /*3790*/  PRMT R20, R27.reuse, 0x7770, RZ ;  /* 0x000077701b147816 */ /* 0x040fe400000000ff */
[----:B------:R-:W-:Y:S02]  /*37a0*/  PRMT R19, R27, 0x7772, RZ ;  /* 0x000077721b137816 */ /* 0x000fe400000000ff */
[----:B------:R-:W-:-:S02]  /*37b0*/  LOP3.LUT R18, R23, 0xff, R18, 0xf8, !PT ;  /* 0x000000ff17127812 */ /* 0x000fc400078ef812 */
[----:B------:R-:W-:Y:S01]  /*37c0*/  LOP3.LUT R20, R21, 0xff, R20, 0xf8, !PT ;  /* 0x000000ff15147812 */ /* 0x000fe200078ef814 */
[----:B------:R-:W-:Y:S01]  /*37d0*/  IMAD.U32 R19, R19, 0x10000, RZ ;  /* 0x0001000013137824 */ /* 0x000fe200078e00ff */
[----:B------:R-:W-:Y:S02]  /*37e0*/  PRMT R27, R27, 0x7773, RZ ;  /* 0x000077731b1b7816 */ /* 0x000fe400000000ff */
[----:B------:R-:W-:Y:S02]  /*37f0*/  LOP3.LUT R21, R18, 0xff0000, R17, 0xf8, !PT ;  /* 0x00ff000012157812 */ /* 0x000fe400078ef811 */
[----:B------:R-:W-:Y:S01]  /*3800*/  LOP3.LUT R83, R83, R24, RZ, 0x3c, !PT ;  /* 0x0000001853537212 */ /* 0x000fe200078e3cff */
[----:B------:R-:W-:Y:S01]  /*3810*/  IMAD.SHL.U32 R24, R27, 0x1000000, RZ ;  /* 0x010000001b187824 */ /* 0x000fe200078e00ff */
[----:B------:R-:W-:Y:S02]  /*3820*/  PRMT R25, R25, 0x7773, RZ ;  /* 0x0000777319197816 */ /* 0x000fe400000000ff */
[----:B------:R-:W-:-:S03]  /*3830*/  LOP3.LUT R19, R20, 0xff0000, R19, 0xf8, !PT ;  /* 0x00ff000014137812 */ /* 0x000fc600078ef813 */
[----:B------:R-:W-:Y:S01]  /*3840*/  IMAD.SHL.U32 R20, R25, 0x1000000, RZ ;  /* 0x0100000019147824 */ /* 0x000fe200078e00ff */
[----:B------:R-:W-:-:S04]  /*3850*/  LOP3.LUT R77, R77, R24, R19, 0x1e, !PT ;  /* 0x000000184d4d7212 */ /* 0x000fc800078e1e13 */
[----:B------:R-:W-:Y:S02]  /*3860*/  LOP3.LUT R81, R81, R20, R21, 0x1e, !PT ;  /* 0x0000001451517212 */ /* 0x000fe400078e1e15 */
[----:B-----5:R-:W-:Y:S02]  /*3870*/  PRMT R17, R29, 0x7771, RZ ;  /* 0x000077711d117816 */ /* 0x020fe400000000ff */
[----:B------:R-:W-:-:S03]  /*3880*/  PRMT R18, R31, 0x7771, RZ ;  /* 0x000077711f127816 */ /* 0x000fc600000000ff */
[----:B------:R-:W-:Y:S02]  /*3890*/  IMAD.SHL.U32 R17, R17, 0x100, RZ ;  /* 0x0000010011117824 */ /* 0x000fe400078e00ff */
[----:B------:R-:W-:-:S03]  /*38a0*/  IMAD.SHL.U32 R19, R18, 0x100, RZ ;  /* 0x0000010012137824 */ /* 0x000fc600078e00ff */
[----:B------:R-:W-:Y:S02]  /*38b0*/  LOP3.LUT R23, R17, 0xff00, RZ, 0xc0, !PT ;  /* 0x0000ff0011177812 */ /* 0x000fe400078ec0ff */
[C---:B------:R-:W-:Y:S02]  /*38c0*/  PRMT R17, R29.reuse, 0x7772, RZ ;  /* 0x000077721d117816 */ /* 0x040fe400000000ff */
[----:B------:R-:W-:Y:S02]  /*38d0*/  PRMT R18, R29, 0x7770, RZ ;  /* 0x000077701d127816 */ /* 0x000fe400000000ff */
[----:B------:R-:W-:Y:S01]  /*38e0*/  LOP3.LUT R21, R19, 0xff00, RZ, 0xc0, !PT ;  /* 0x0000ff0013157812 */ /* 0x000fe200078ec0ff */
[----:B------:R-:W-:Y:S01]  /*38f0*/  IMAD.U32 R17, R17, 0x10000, RZ ;  /* 0x0001000011117824 */ /* 0x000fe200078e00ff */
[----:B------:R-:W-:Y:S02]  /*3900*/  PRMT R19, R31, 0x7772, RZ ;  /* 0x000077721f137816 */ /* 0x000fe400000000ff */
[----:B------:R-:W-:-:S02]  /*3910*/  PRMT R29, R29, 0x7773, RZ ;  /* 0x000077731d1d7816 */ /* 0x000fc400000000ff */
[----:B------:R-:W-:Y:S02]  /*3920*/  PRMT R20, R31, 0x7770, RZ ;  /* 0x000077701f147816 */ /* 0x000fe400000000ff */
[----:B------:R-:W-:Y:S01]  /*3930*/  LOP3.LUT R18, R23, 0xff, R18, 0xf8, !PT ;  /* 0x000000ff17127812 */ /* 0x000fe200078ef812 */
[----:B------:R-:W-:Y:S01]  /*3940*/  IMAD.U32 R19, R19, 0x10000, RZ ;  /* 0x0001000013137824 */ /* 0x000fe200078e00ff */
[----:B------:R-:W-:Y:S01]  /*3950*/  PRMT R31, R31, 0x7773, RZ ;  /* 0x000077731f1f7816 */ /* 0x000fe200000000ff */
[----:B------:R-:W-:Y:S01]  /*3960*/  IMAD.SHL.U32 R29, R29, 0x1000000, RZ ;  /* 0x010000001d1d7824 */ /* 0x000fe200078e00ff */
[----:B------:R-:W-:Y:S02]  /*3970*/  LOP3.LUT R20, R21, 0xff, R20, 0xf8, !PT ;  /* 0x000000ff15147812 */ /* 0x000fe400078ef814 */
[----:B------:R-:W-:Y:S01]  /*3980*/  LOP3.LUT R17, R18, 0xff0000, R17, 0xf8, !PT ;  /* 0x00ff000012117812 */ /* 0x000fe200078ef811 */
[----:B------:R-:W-:Y:S01]  /*3990*/  IMAD.SHL.U32 R31, R31, 0x1000000, RZ ;  /* 0x010000001f1f7824 */ /* 0x000fe200078e00ff */
[----:B------:R-:W-:-:S02]  /*39a0*/  LOP3.LUT R19, R20, 0xff0000, R19, 0xf8, !PT ;  /* 0x00ff000014137812 */ /* 0x000fc400078ef813 */
[----:B------:R-:W-:Y:S02]  /*39b0*/  LOP3.LUT R66, R66, R29, R17, 0x1e, !PT ;  /* 0x0000001d42427212 */ /* 0x000fe400078e1e11 */
[----:B------:R-:W-:Y:S02]  /*39c0*/  PRMT R17, R53, 0x7771, RZ ;  /* 0x0000777135117816 */ /* 0x000fe400000000ff */
[----:B------:R-:W-:Y:S02]  /*39d0*/  LOP3.LUT R64, R64, R31, R19, 0x1e, !PT ;  /* 0x0000001f40407212 */ /* 0x000fe400078e1e13 */
[----:B------:R-:W-:Y:S01]  /*39e0*/  LOP3.LUT R19, R3, R54, RZ, 0x3c, !PT ;  /* 0x0000003603137212 */ /* 0x000fe200078e3cff */
[----:B------:R-:W-:Y:S01]  /*39f0*/  IMAD.SHL.U32 R3, R17, 0x100, RZ ;  /* 0x0000010011037824 */ /* 0x000fe200078e00ff */
[----:B------:R-:W-:-:S04]  /*3a00*/  LOP3.LUT R18, R73, R30, RZ, 0x3c, !PT ;  /* 0x0000001e49127212 */ /* 0x000fc800078e3cff */
[----:B------:R-:W-:Y:S02]  /*3a10*/  LOP3.LUT R30, R3, 0xff00, RZ, 0xc0, !PT ;  /* 0x0000ff00031e7812 */ /* 0x000fe400078ec0ff */
[C---:B------:R-:W-:Y:S02]  /*3a20*/  PRMT R3, R53.reuse, 0x7772, RZ ;  /* 0x0000777235037816 */ /* 0x040fe400000000ff */
[----:B------:R-:W-:Y:S02]  /*3a30*/  PRMT R17, R53, 0x7770, RZ ;  /* 0x0000777035117816 */ /* 0x000fe400000000ff */
[----:B------:R-:W-:Y:S01]  /*3a40*/  PRMT R20, R55, 0x7771, RZ ;  /* 0x0000777137147816 */ /* 0x000fe200000000ff */
[----:B------:R-:W-:Y:S01]  /*3a50*/  IMAD.U32 R3, R3, 0x10000, RZ ;  /* 0x0001000003037824 */ /* 0x000fe200078e00ff */
[----:B------:R-:W-:Y:S02]  /*3a60*/  PRMT R53, R53, 0x7773, RZ ;  /* 0x0000777335357816 */ /* 0x000fe400000000ff */
[----:B------:R-:W-:Y:S01]  /*3a70*/  LOP3.LUT R30, R30, 0xff, R17, 0xf8, !PT ;  /* 0x000000ff1e1e7812 */ /* 0x000fe200078ef811 */
[----:B------:R-:W-:-:S02]  /*3a80*/  IMAD.SHL.U32 R20, R20, 0x100, RZ ;  /* 0x0000010014147824 */ /* 0x000fc400078e00ff */
[----:B------:R-:W-:Y:S01]  /*3a90*/  IMAD.SHL.U32 R53, R53, 0x1000000, RZ ;  /* 0x0100000035357824 */ /* 0x000fe200078e00ff */
[----:B------:R-:W-:Y:S02]  /*3aa0*/  LOP3.LUT R30, R30, 0xff0000, R3, 0xf8, !PT ;  /* 0x00ff00001e1e7812 */ /* 0x000fe400078ef803 */
[----:B--2---:R-:W-:Y:S02]  /*3ab0*/  PRMT R3, R33, 0x7771, RZ ;  /* 0x0000777121037816 */ /* 0x004fe400000000ff */
[----:B------:R-:W-:Y:S02]  /*3ac0*/  LOP3.LUT R24, R20, 0xff00, RZ, 0xc0, !PT ;  /* 0x0000ff0014187812 */ /* 0x000fe400078ec0ff */
[----:B------:R-:W-:Y:S01]  /*3ad0*/  LOP3.LUT R30, R0, R53, R30, 0x1e, !PT ;  /* 0x00000035001e7212 */ /* 0x000fe200078e1e1e */
[----:B------:R-:W-:Y:S01]  /*3ae0*/  IMAD.SHL.U32 R0, R3, 0x100, RZ ;  /* 0x0000010003007824 */ /* 0x000fe200078e00ff */
[C---:B------:R-:W-:Y:S02]  /*3af0*/  PRMT R21, R55.reuse, 0x7770, RZ ;  /* 0x0000777037157816 */ /* 0x040fe400000000ff */
[----:B------:R-:W-:-:S02]  /*3b00*/  PRMT R20, R55, 0x7772, RZ ;  /* 0x0000777237147816 */ /* 0x000fc400000000ff */
[----:B------:R-:W-:Y:S02]  /*3b10*/  PRMT R17, R35, 0x7771, RZ ;  /* 0x0000777123117816 */ /* 0x000fe400000000ff */
[----:B------:R-:W-:Y:S01]  /*3b20*/  LOP3.LUT R21, R24, 0xff, R21, 0xf8, !PT ;  /* 0x000000ff18157812 */ /* 0x000fe200078ef815 */
[----:B------:R-:W-:Y:S01]  /*3b30*/  IMAD.U32 R20, R20, 0x10000, RZ ;  /* 0x0001000014147824 */ /* 0x000fe200078e00ff */
[----:B------:R-:W-:Y:S02]  /*3b40*/  PRMT R55, R55, 0x7773, RZ ;  /* 0x0000777337377816 */ /* 0x000fe400000000ff */
[----:B------:R-:W-:Y:S01]  /*3b50*/  LOP3.LUT R24, R0, 0xff00, RZ, 0xc0, !PT ;  /* 0x0000ff0000187812 */ /* 0x000fe200078ec0ff */
[----:B------:R-:W-:Y:S01]  /*3b60*/  IMAD.SHL.U32 R17, R17, 0x100, RZ ;  /* 0x0000010011117824 */ /* 0x000fe200078e00ff */
[----:B------:R-:W-:Y:S01]  /*3b70*/  PRMT R0, R33, 0x7772, RZ ;  /* 0x0000777221007816 */ /* 0x000fe200000000ff */
[----:B------:R-:W-:Y:S01]  /*3b80*/  IMAD.SHL.U32 R27, R55, 0x1000000, RZ ;  /* 0x01000000371b7824 */ /* 0x000fe200078e00ff */
[----:B------:R-:W-:-:S02]  /*3b90*/  PRMT R3, R33, 0x7770, RZ ;  /* 0x0000777021037816 */ /* 0x000fc400000000ff */
[----:B------:R-:W-:Y:S01]  /*3ba0*/  LOP3.LUT R20, R21, 0xff0000, R20, 0xf8, !PT ;  /* 0x00ff000015147812 */ /* 0x000fe200078ef814 */
[----:B------:R-:W-:Y:S01]  /*3bb0*/  IMAD.U32 R0, R0, 0x10000, RZ ;  /* 0x0001000000007824 */ /* 0x000fe200078e00ff */
[----:B------:R-:W-:Y:S02]  /*3bc0*/  PRMT R33, R33, 0x7773, RZ ;  /* 0x0000777321217816 */ /* 0x000fe400000000ff */
[----:B------:R-:W-:Y:S02]  /*3bd0*/  LOP3.LUT R21, R17, 0xff00, RZ, 0xc0, !PT ;  /* 0x0000ff0011157812 */ /* 0x000fe400078ec0ff */
[----:B------:R-:W-:Y:S02]  /*3be0*/  LOP3.LUT R3, R24, 0xff, R3, 0xf8, !PT ;  /* 0x000000ff18037812 */ /* 0x000fe400078ef803 */
[----:B------:R-:W-:Y:S01]  /*3bf0*/  PRMT R17, R35, 0x7772, RZ ;  /* 0x0000777223117816 */ /* 0x000fe200000000ff */
[----:B------:R-:W-:Y:S01]  /*3c00*/  IMAD.SHL.U32 R33, R33, 0x1000000, RZ ;  /* 0x0100000021217824 */ /* 0x000fe200078e00ff */
[----:B------:R-:W-:-:S02]  /*3c10*/  LOP3.LUT R27, R62, R27, R20, 0x1e, !PT ;  /* 0x0000001b3e1b7212 */ /* 0x000fc400078e1e14 */
[----:B------:R-:W-:Y:S02]  /*3c20*/  PRMT R20, R35, 0x7770, RZ ;  /* 0x0000777023147816 */ /* 0x000fe400000000ff */
[----:B------:R-:W-:Y:S01]  /*3c30*/  LOP3.LUT R3, R3, 0xff0000, R0, 0xf8, !PT ;  /* 0x00ff000003037812 */ /* 0x000fe200078ef800 */
[----:B------:R-:W-:Y:S01]  /*3c40*/  IMAD.U32 R17, R17, 0x10000, RZ ;  /* 0x0001000011117824 */ /* 0x000fe200078e00ff */
[----:B------:R-:W-:Y:S02]  /*3c50*/  PRMT R35, R35, 0x7773, RZ ;  /* 0x0000777323237816 */ /* 0x000fe400000000ff */
[----:B------:R-:W-:Y:S02]  /*3c60*/  LOP3.LUT R20, R21, 0xff, R20, 0xf8, !PT ;  /* 0x000000ff15147812 */ /* 0x000fe400078ef814 */
[----:B------:R-:W-:Y:S02]  /*3c70*/  LOP3.LUT R79, R79, R26, RZ, 0x3c, !PT ;  /* 0x0000001a4f4f7212 */ /* 0x000fe400078e3cff */
[----:B------:R-:W-:-:S02]  /*3c80*/  LOP3.LUT R32, R59, R32, RZ, 0x3c, !PT ;  /* 0x000000203b207212 */ /* 0x000fc400078e3cff */
[----:B------:R-:W-:Y:S01]  /*3c90*/  LOP3.LUT R60, R60, R33, R3, 0x1e, !PT ;  /* 0x000000213c3c7212 */ /* 0x000fe200078e1e03 */
[----:B------:R-:W-:Y:S01]  /*3ca0*/  IMAD.SHL.U32 R0, R35, 0x1000000, RZ ;  /* 0x0100000023007824 */ /* 0x000fe200078e00ff */
[----:B------:R-:W-:Y:S02]  /*3cb0*/  LOP3.LUT R12, R82, R12, RZ, 0x3c, !PT ;  /* 0x0000000c520c7212 */ /* 0x000fe400078e3cff */
[----:B------:R-:W-:Y:S02]  /*3cc0*/  LOP3.LUT R22, R87, R22, RZ, 0x3c, !PT ;  /* 0x0000001657167212 */ /* 0x000fe400078e3cff */
[----:B------:R-:W-:Y:S02]  /*3cd0*/  LOP3.LUT R15, R85, R70, R15, 0x1e, !PT ;  /* 0x00000046550f7212 */ /* 0x000fe400078e1e0f */
[----:B------:R-:W-:Y:S02]  /*3ce0*/  LOP3.LUT R71, R71, R52, RZ, 0x3c, !PT ;  /* 0x0000003447477212 */ /* 0x000fe400078e3cff */
[----:B------:R-:W-:-:S02]  /*3cf0*/  LOP3.LUT R48, R86, R48, RZ, 0x3c, !PT ;  /* 0x0000003056307212 */ /* 0x000fc400078e3cff */
[----:B------:R-:W-:Y:S02]  /*3d00*/  LOP3.LUT R28, R75, R28, RZ, 0x3c, !PT ;  /* 0x0000001c4b1c7212 */ /* 0x000fe400078e3cff */
[----:B------:R-:W-:Y:S02]  /*3d10*/  LOP3.LUT R17, R20, 0xff0000, R17, 0xf8, !PT ;  /* 0x00ff000014117812 */ /* 0x000fe400078ef811 */
[----:B------:R-:W-:Y:S02]  /*3d20*/  LOP3.LUT R53, R32, R79, R16, 0x96, !PT ;  /* 0x0000004f20357212 */ /* 0x000fe400078e9610 */
[----:B------:R-:W-:Y:S02]  /*3d30*/  LOP3.LUT R52, R60, R77, R72, 0x96, !PT ;  /* 0x0000004d3c347212 */ /* 0x000fe400078e9648 */
[----:B------:R-:W-:Y:S02]  /*3d40*/  LOP3.LUT R26, R71, R22, R12, 0x96, !PT ;  /* 0x00000016471a7212 */ /* 0x000fe400078e960c */
[----:B------:R-:W-:-:S02]  /*3d50*/  LOP3.LUT R25, R30, R15, R80, 0x96, !PT ;  /* 0x0000000f1e197212 */ /* 0x000fc400078e9650 */
[----:B------:R-:W-:Y:S02]  /*3d60*/  LOP3.LUT R14, R78, R14, RZ, 0x3c, !PT ;  /* 0x0000000e4e0e7212 */ /* 0x000fe400078e3cff */
[----:B------:R-:W-:Y:S02]  /*3d70*/  LOP3.LUT R34, R67, R34, RZ, 0x3c, !PT ;  /* 0x0000002243227212 */ /* 0x000fe400078e3cff */
        /* <DEDUP_REMOVED lines=13> */
[----:B------:R-:W-:Y:S02]  /*3e50*/  SHF.L.W.U32.HI R51, R25, 0x1, R26 ;  /* 0x0000000119337819 */ /* 0x000fe40000010e1a */
[----:B------:R-:W-:Y:S02]  /*3e60*/  SHF.L.W.U32.HI R3, R26, 0x1, R25 ;  /* 0x000000011a037819 */ /* 0x000fe40000010e19 */
[----:B------:R-:W-:-:S02]  /*3e70*/  LOP3.LUT R54, R38, R54, R41, 0x96, !PT ;  /* 0x0000003626367212 */ /* 0x000fc400078e9629 */
[----:B------:R-:W-:Y:S02]  /*3e80*/  LOP3.LUT R23, R40, R23, R43, 0x96, !PT ;  /* 0x0000001728177212 */ /* 0x000fe400078e962b */
[----:B------:R-:W-:Y:S02]  /*3e90*/  SHF.L.W.U32.HI R21, R29, 0x1, R24 ;  /* 0x000000011d157819 */ /* 0x000fe40000010e18 */
[----:B------:R-:W-:Y:S02]  /*3ea0*/  LOP3.LUT R62, R0, R25, RZ, 0x3c, !PT ;  /* 0x00000019003e7212 */ /* 0x000fe400078e3cff */
[----:B------:R-:W-:Y:S02]  /*3eb0*/  LOP3.LUT R26, R17, R26, RZ, 0x3c, !PT ;  /* 0x0000001a111a7212 */ /* 0x000fe400078e3cff */
[----:B------:R-:W-:Y:S02]  /*3ec0*/  LOP3.LUT R50, R84, R50, RZ, 0x3c, !PT ;  /* 0x0000003254327212 */ /* 0x000fe400078e3cff */
[----:B------:R-:W-:-:S02]  /*3ed0*/  SHF.L.W.U32.HI R20, R24, 0x1, R29 ;  /* 0x0000000118147819 */ /* 0x000fc40000010e1d */
[----:B------:R-:W-:Y:S02]  /*3ee0*/  LOP3.LUT R51, R51, R24, RZ, 0x3c, !PT ;  /* 0x0000001833337212 */ /* 0x000fe400078e3cff */
[----:B------:R-:W-:Y:S02]  /*3ef0*/  LOP3.LUT R3, R3, R29, RZ, 0x3c, !PT ;  /* 0x0000001d03037212 */ /* 0x000fe400078e3cff */
[----:B------:R-:W-:Y:S02]  /*3f00*/  SHF.L.W.U32.HI R17, R54, 0x1, R23 ;  /* 0x0000000136117819 */ /* 0x000fe40000010e17 */
[----:B------:R-:W-:Y:S02]  /*3f10*/  LOP3.LUT R21, R21, R54, RZ, 0x3c, !PT ;  /* 0x0000003615157212 */ /* 0x000fe400078e3cff */
[----:B------:R-:W-:Y:S02]  /*3f20*/  SHF.L.W.U32.HI R54, R23, 0x1, R54 ;  /* 0x0000000117367819 */ /* 0x000fe40000010e36 */
[----:B------:R-:W-:-:S02]  /*3f30*/  LOP3.LUT R41, R26, R41, RZ, 0x3c, !PT ;  /* 0x000000291a297212 */ /* 0x000fc400078e3cff */
[----:B------:R-:W-:Y:S02]  /*3f40*/  LOP3.LUT R78, R62, R43, RZ, 0x3c, !PT ;  /* 0x0000002b3e4e7212 */ /* 0x000fe400078e3cff */
[----:B------:R-:W-:Y:S02]  /*3f50*/  LOP3.LUT R23, R20, R23, RZ, 0x3c, !PT ;  /* 0x0000001714177212 */ /* 0x000fe400078e3cff */
[----:B------:R-:W-:Y:S02]  /*3f60*/  LOP3.LUT R67, R18, R91, R50, 0x96, !PT ;  /* 0x0000005b12437212 */ /* 0x000fe400078e9632 */
[----:B------:R-:W-:Y:S02]  /*3f70*/  LOP3.LUT R18, R51, R18, RZ, 0x3c, !PT ;  /* 0x0000001233127212 */ /* 0x000fe400078e3cff */
[----:B------:R-:W-:Y:S02]  /*3f80*/  LOP3.LUT R35, R3, R64, RZ, 0x3c, !PT ;  /* 0x0000004003237212 */ /* 0x000fe400078e3cff */
[----:B------:R-:W-:-:S02]  /*3f90*/  LOP3.LUT R31, R62, R76, RZ, 0x3c, !PT ;  /* 0x0000004c3e1f7212 */ /* 0x000fc400078e3cff */
[----:B------:R-:W-:Y:S02]  /*3fa0*/  LOP3.LUT R55, R21, R37, RZ, 0x3c, !PT ;  /* 0x0000002515377212 */ /* 0x000fe400078e3cff */
[----:B------:R-:W-:Y:S02]  /*3fb0*/  SHF.L.W.U32.HI R76, R41, 0x15, R78 ;  /* 0x00000015294c7819 */ /* 0x000fe40000010e4e */
[----:B------:R-:W-:Y:S02]  /*3fc0*/  LOP3.LUT R37, R23, R60, RZ, 0x3c, !PT ;  /* 0x0000003c17257212 */ /* 0x000fe400078e3cff */
[----:B------:R-:W-:Y:S02]  /*3fd0*/  SHF.L.W.U32.HI R78, R78, 0x15, R41 ;  /* 0x000000154e4e7819 */ /* 0x000fe40000010e29 */
[----:B------:R-:W-:Y:S02]  /*3fe0*/  SHF.L.W.U32.HI R41, R18, 0xa, R35 ;  /* 0x0000000a12297819 */ /* 0x000fe40000010e23 */
[----:B------:R-:W-:-:S02]  /*3ff0*/  SHF.L.W.U32.HI R60, R35, 0xa, R18 ;  /* 0x0000000a233c7819 */ /* 0x000fc40000010e12 */
[----:B------:R-:W-:Y:S02]  /*4000*/  PRMT R18, R13, 0x7771, RZ ;  /* 0x000077710d127816 */ /* 0x000fe400000000ff */
[----:B------:R-:W-:Y:S02]  /*4010*/  LOP3.LUT R59, R21, R16, RZ, 0x3c, !PT ;  /* 0x00000010153b7212 */ /* 0x000fe400078e3cff */
[----:B------:R-:W-:Y:S02]  /*4020*/  LOP3.LUT R25, R51, R91, RZ, 0x3c, !PT ;  /* 0x0000005b33197212 */ /* 0x000fe400078e3cff */
[----:B------:R-:W-:Y:S02]  /*4030*/  LOP3.LUT R20, R3, R89, RZ, 0x3c, !PT ;  /* 0x0000005903147212 */ /* 0x000fe400078e3cff */
[C---:B------:R-:W-:Y:S02]  /*4040*/  LOP3.LUT R33, R21.reuse, R79, RZ, 0x3c, !PT ;  /* 0x0000004f15217212 */ /* 0x040fe400078e3cff */
[----:B------:R-:W-:Y:S01]  /*4050*/  LOP3.LUT R16, R21, R32, RZ, 0x3c, !PT ;  /* 0x0000002015107212 */ /* 0x000fe200078e3cff */
[----:B------:R-:W-:Y:S01]  /*4060*/  IMAD.SHL.U32 R18, R18, 0x100, RZ ;  /* 0x0000010012127824 */ /* 0x000fe200078e00ff */
        /* <DEDUP_REMOVED lines=8> */
[----:B------:R-:W-:Y:S02]  /*40f0*/  LOP3.LUT R36, R23, R36, RZ, 0x3c, !PT ;  /* 0x0000002417247212 */ /* 0x000fe400078e3cff */
[----:B------:R-:W-:Y:S02]  /*4100*/  SHF.L.W.U32.HI R23, R20, 0xc, R25 ;  /* 0x0000000c14177819 */ /* 0x000fe40000010e19 */
[----:B------:R-:W-:Y:S02]  /*4110*/  SHF.L.W.U32.HI R25, R25, 0xc, R20 ;  /* 0x0000000c19197819 */ /* 0x000fe40000010e14 */
[----:B------:R-:W-:Y:S02]  /*4120*/  LOP3.LUT R20, R51, R50, RZ, 0x3c, !PT ;  /* 0x0000003233147212 */ /* 0x000fe400078e3cff */
[----:B------:R-:W-:-:S02]  /*4130*/  LOP3.LUT R35, R3, R88, RZ, 0x3c, !PT ;  /* 0x0000005803237212 */ /* 0x000fc400078e3cff */
[----:B------:R-:W-:Y:S02]  /*4140*/  SHF.L.W.U32.HI R43, R29, 0x18, R38 ;  /* 0x000000181d2b7819 */ /* 0x000fe40000010e26 */
[----:B------:R-:W-:Y:S02]  /*4150*/  SHF.L.W.U32.HI R50, R38, 0x18, R29 ;  /* 0x0000001826327819 */ /* 0x000fe40000010e1d */
[----:B------:R-:W-:Y:S02]  /*4160*/  LOP3.LUT R29, R18, 0xff00, RZ, 0xc0, !PT ;  /* 0x0000ff00121d7812 */ /* 0x000fe400078ec0ff */
[C---:B------:R-:W-:Y:S02]  /*4170*/  LOP3.LUT R14, R26.reuse, R14, RZ, 0x3c, !PT ;  /* 0x0000000e1a0e7212 */ /* 0x040fe400078e3cff */
[C---:B------:R-:W-:Y:S02]  /*4180*/  LOP3.LUT R24, R26.reuse, R83, RZ, 0x3c, !PT ;  /* 0x000000531a187212 */ /* 0x040fe400078e3cff */
[----:B------:R-:W-:-:S02]  /*4190*/  LOP3.LUT R0, R26, R19, RZ, 0x3c, !PT ;  /* 0x000000131a007212 */ /* 0x000fc400078e3cff */
[----:B------:R-:W-:Y:S02]  /*41a0*/  PRMT R18, R13, 0x7772, RZ ;  /* 0x000077720d127816 */ /* 0x000fe400000000ff */
[----:B------:R-:W-:Y:S02]  /*41b0*/  SHF.L.W.U32.HI R26, R20, 0x1, R35 ;  /* 0x00000001141a7819 */ /* 0x000fe40000010e23 */
[----:B------:R-:W-:Y:S02]  /*41c0*/  SHF.L.W.U32.HI R38, R35, 0x1, R20 ;  /* 0x0000000123267819 */ /* 0x000fe40000010e14 */
[----:B------:R-:W-:Y:S02]  /*41d0*/  PRMT R20, R13, 0x7770, RZ ;  /* 0x000077700d147816 */ /* 0x000fe400000000ff */
[----:B------:R-:W-:Y:S02]  /*41e0*/  SHF.L.W.U32.HI R39, R55, 0x8, R2 ;  /* 0x0000000837277819 */ /* 0x000fe40000010e02 */
[----:B------:R-:W-:Y:S01]  /*41f0*/  SHF.L.W.U32.HI R55, R2, 0x8, R55 ;  /* 0x0000000802377819 */ /* 0x000fe20000010e37 */
[----:B------:R-:W-:Y:S01]  /*4200*/  IMAD.U32 R18, R18, 0x10000, RZ ;  /* 0x0001000012127824 */ /* 0x000fe200078e00ff */
[----:B------:R-:W-:-:S02]  /*4210*/  PRMT R2, R13, 0x7773, RZ ;  /* 0x000077730d027816 */ /* 0x000fc400000000ff */
[----:B------:R-:W-:Y:S02]  /*4220*/  LOP3.LUT R29, R29, 0xff, R20, 0xf8, !PT ;  /* 0x000000ff1d1d7812 */ /* 0x000fe400078ef814 */
[----:B------:R-:W-:Y:S02]  /*4230*/  SHF.L.W.U32.HI R32, R0, 0x19, R27 ;  /* 0x0000001900207819 */ /* 0x000fe40000010e1b */
[----:B------:R-:W-:Y:S01]  /*4240*/  SHF.L.W.U32.HI R40, R27, 0x19, R0 ;  /* 0x000000191b287819 */ /* 0x000fe20000010e00 */
[----:B------:R-:W-:Y:S01]  /*4250*/  IMAD.SHL.U32 R0, R2, 0x1000000, RZ ;  /* 0x0100000002007824 */ /* 0x000fe200078e00ff */
[----:B------:R-:W-:-:S04]  /*4260*/  LOP3.LUT R13, R29, 0xff0000, R18, 0xf8, !PT ;  /* 0x00ff00001d0d7812 */ /* 0x000fc800078ef812 */
[----:B------:R-:W-:Y:S02]  /*4270*/  LOP3.LUT R0, R0, 0x80000000, R13, 0xfe, !PT ;  /* 0x8000000000007812 */ /* 0x000fe400078efe0d */
[----:B------:R-:W-:Y:S02]  /*4280*/  LOP3.LUT R69, R64, R89, R88, 0x96, !PT ;  /* 0x0000005940457212 */ /* 0x000fe400078e9658 */
[----:B------:R-:W-:Y:S02]  /*4290*/  LOP3.LUT R0, R61, R0, RZ, 0x3c, !PT ;  /* 0x000000003d007212 */ /* 0x000fe400078e3cff */
[----:B------:R-:W-:Y:S02]  /*42a0*/  LOP3.LUT R18, R3, R56, RZ, 0x3c, !PT ;  /* 0x0000003803127212 */ /* 0x000fe400078e3cff */
[----:B---3--:R-:W-:Y:S02]  /*42b0*/  LOP3.LUT R68, R63, R68, RZ, 0x3c, !PT ;  /* 0x000000443f447212 */ /* 0x008fe400078e3cff */
[----:B------:R-:W-:-:S02]  /*42c0*/  LOP3.LUT R56, R56, R69, R0, 0x96, !PT ;  /* 0x0000004538387212 */ /* 0x000fc400078e9600 */
[----:B------:R-:W-:Y:S02]  /*42d0*/  LOP3.LUT R35, R51, R46, RZ, 0x3c, !PT ;  /* 0x0000002e33237212 */ /* 0x000fe400078e3cff */
[----:B------:R-:W-:Y:S02]  /*42e0*/  LOP3.LUT R67, R46, R67, R68, 0x96, !PT ;  /* 0x000000432e437212 */ /* 0x000fe400078e9644 */
[----:B------:R-:W-:Y:S02]  /*42f0*/  LOP3.LUT R17, R17, R56, RZ, 0x3c, !PT ;  /* 0x0000003811117212 */ /* 0x000fe400078e3cff */
[----:B------:R-:W-:Y:S02]  /*4300*/  SHF.L.W.U32.HI R27, R35, 0x2, R18 ;  /* 0x00000002231b7819 */ /* 0x000fe40000010e12 */
[----:B------:R-:W-:Y:S02]  /*4310*/  SHF.L.W.U32.HI R29, R37, 0x7, R16 ;  /* 0x00000007251d7819 */ /* 0x000fe40000010e10 */
[----:B------:R-:W-:-:S02]  /*4320*/  SHF.L.W.U32.HI R35, R18, 0x2, R35 ;  /* 0x0000000212237819 */ /* 0x000fc40000010e23 */
[----:B------:R-:W-:Y:S02]  /*4330*/  SHF.L.W.U32.HI R37, R16, 0x7, R37 ;  /* 0x0000000710257819 */ /* 0x000fe40000010e25 */
[----:B------:R-:W-:Y:S02]  /*4340*/  SHF.L.W.U32.HI R16, R14, 0x1c, R31 ;  /* 0x0000001c0e107819 */ /* 0x000fe40000010e1f */
[----:B------:R-:W-:Y:S02]  /*4350*/  SHF.L.W.U32.HI R18, R31, 0x1c, R14 ;  /* 0x0000001c1f127819 */ /* 0x000fe40000010e0e */
[----:B------:R-:W-:Y:S02]  /*4360*/  LOP3.LUT R0, R3, R0, RZ, 0x3c, !PT ;  /* 0x0000000003007212 */ /* 0x000fe400078e3cff */
[----:B------:R-:W-:Y:S02]  /*4370*/  SHF.L.W.U32.HI R13, R56, 0x1, R67 ;  /* 0x00000001380d7819 */ /* 0x000fe40000010e43 */
[----:B------:R-:W-:-:S02]  /*4380*/  SHF.L.W.U32.HI R3, R67, 0x1, R56 ;  /* 0x0000000143037819 */ /* 0x000fc40000010e38 */
[C---:B------:R-:W-:Y:S02]  /*4390*/  LOP3.LUT R80, R17.reuse, R80, RZ, 0x3c, !PT ;  /* 0x0000005011507212 */ /* 0x040fe400078e3cff */
[C---:B------:R-:W-:Y:S02]  /*43a0*/  LOP3.LUT R15, R17.reuse, R15, RZ, 0x3c, !PT ;  /* 0x0000000f110f7212 */ /* 0x040fe400078e3cff */
[C---:B------:R-:W-:Y:S02]  /*43b0*/  LOP3.LUT R14, R17.reuse, R30, RZ, 0x3c, !PT ;  /* 0x0000001e110e7212 */ /* 0x040fe400078e3cff */
[C---:B------:R-:W-:Y:S02]  /*43c0*/  LOP3.LUT R47, R17.reuse, R47, RZ, 0x3c, !PT ;  /* 0x0000002f112f7212 */ /* 0x040fe400078e3cff */
[----:B------:R-:W-:Y:S02]  /*43d0*/  LOP3.LUT R44, R17, R44, RZ, 0x3c, !PT ;  /* 0x0000002c112c7212 */ /* 0x000fe400078e3cff */
[----:B------:R-:W-:-:S02]  /*43e0*/  LOP3.LUT R17, R54, R67, RZ, 0x3c, !PT ;  /* 0x0000004336117212 */ /* 0x000fc400078e3cff */
[----:B------:R-:W-:Y:S02]  /*43f0*/  LOP3.LUT R13, R13, R53, RZ, 0x3c, !PT ;  /* 0x000000350d0d7212 */ /* 0x000fe400078e3cff */
[----:B------:R-:W-:Y:S02]  /*4400*/  LOP3.LUT R3, R3, R52, RZ, 0x3c, !PT ;  /* 0x0000003403037212 */ /* 0x000fe400078e3cff */
[C---:B------:R-:W-:Y:S02]  /*4410*/  LOP3.LUT R63, R17.reuse, R12, RZ, 0x3c, !PT ;  /* 0x0000000c113f7212 */ /* 0x040fe400078e3cff */
[C---:B------:R-:W-:Y:S02]  /*4420*/  LOP3.LUT R12, R17.reuse, R45, RZ, 0x3c, !PT ;  /* 0x0000002d110c7212 */ /* 0x040fe400078e3cff */
[----:B------:R-:W-:Y:S02]  /*4430*/  LOP3.LUT R30, R17, R22, RZ, 0x3c, !PT ;  /* 0x00000016111e7212 */ /* 0x000fe400078e3cff */
[----:B------:R-:W-:-:S02]  /*4440*/  SHF.L.W.U32.HI R31, R33, 0x14, R62 ;  /* 0x00000014211f7819 */ /* 0x000fc40000010e3e */
[----:B------:R-:W-:Y:S02]  /*4450*/  LOP3.LUT R22, R13, R49, RZ, 0x3c, !PT ;  /* 0x000000310d167212 */ /* 0x000fe400078e3cff */
[----:B------:R-:W-:Y:S02]  /*4460*/  LOP3.LUT R93, R3, R93, RZ, 0x3c, !PT ;  /* 0x0000005d035d7212 */ /* 0x000fe400078e3cff */
[----:B------:R-:W-:Y:S02]  /*4470*/  SHF.L.W.U32.HI R33, R62, 0x14, R33 ;  /* 0x000000143e217819 */ /* 0x000fe40000010e21 */
[C---:B------:R-:W-:Y:S02]  /*4480*/  LOP3.LUT R71, R17.reuse, R71, RZ, 0x3c, !PT ;  /* 0x0000004711477212 */ /* 0x040fe400078e3cff */
[----:B------:R-:W-:Y:S02]  /*4490*/  LOP3.LUT R53, R17, R42, RZ, 0x3c, !PT ;  /* 0x0000002a11357212 */ /* 0x000fe400078e3cff */
[----:B------:R-:W-:-:S02]  /*44a0*/  SHF.L.W.U32.HI R19, R21, 0xe, R36 ;  /* 0x0000000e15137819 */ /* 0x000fc40000010e24 */
[----:B------:R-:W-:Y:S02]  /*44b0*/  LOP3.LUT R67, R51, R68, RZ, 0x3c, !PT ;  /* 0x0000004433437212 */ /* 0x000fe400078e3cff */
[----:B------:R-:W-:Y:S02]  /*44c0*/  SHF.L.W.U32.HI R62, R12, 0xf, R47 ;  /* 0x0000000f0c3e7819 */ /* 0x000fe40000010e2f */
[----:B------:R-:W-:Y:S02]  /*44d0*/  SHF.L.W.U32.HI R17, R47, 0xf, R12 ;  /* 0x0000000f2f117819 */ /* 0x000fe40000010e0c */
[----:B------:R-:W-:Y:S02]  /*44e0*/  LOP3.LUT R49, R13, R57, RZ, 0x3c, !PT ;  /* 0x000000390d317212 */ /* 0x000fe400078e3cff */
[----:B------:R-:W-:Y:S02]  /*44f0*/  LOP3.LUT R58, R3, R58, RZ, 0x3c, !PT ;  /* 0x0000003a033a7212 */ /* 0x000fe400078e3cff */
[----:B------:R-:W-:-:S02]  /*4500*/  SHF.L.W.U32.HI R21, R36, 0xe, R21 ;  /* 0x0000000e24157819 */ /* 0x000fc40000010e15 */
[----:B------:R-:W-:Y:S02]  /*4510*/  SHF.L.W.U32.HI R51, R30, 0x6, R15 ;  /* 0x000000061e337819 */ /* 0x000fe40000010e0f */
[----:B------:R-:W-:Y:S02]  /*4520*/  SHF.L.W.U32.HI R47, R15, 0x6, R30 ;  /* 0x000000060f2f7819 */ /* 0x000fe40000010e1e */
[----:B------:R-:W-:Y:S02]  /*4530*/  SHF.L.W.U32.HI R36, R59, 0x1b, R72 ;  /* 0x0000001b3b247819 */ /* 0x000fe40000010e48 */
[----:B------:R-:W-:Y:S02]  /*4540*/  SHF.L.W.U32.HI R45, R93, 0x4, R22 ;  /* 0x000000045d2d7819 */ /* 0x000fe40000010e16 */
[----:B------:R-:W-:Y:S02]  /*4550*/  LOP3.LUT R34, R13, R34, RZ, 0x3c, !PT ;  /* 0x000000220d227212 */ /* 0x000fe400078e3cff */
[----:B------:R-:W-:-:S02]  /*4560*/  LOP3.LUT R65, R3, R65, RZ, 0x3c, !PT ;  /* 0x0000004103417212 */ /* 0x000fc400078e3cff */
[----:B------:R-:W-:Y:S02]  /*4570*/  LOP3.LUT R28, R13, R28, RZ, 0x3c, !PT ;  /* 0x0000001c0d1c7212 */ /* 0x000fe400078e3cff */
[----:B------:R-:W-:Y:S02]  /*4580*/  LOP3.LUT R15, R3, R66, RZ, 0x3c, !PT ;  /* 0x00000042030f7212 */ /* 0x000fe400078e3cff */
        /* <DEDUP_REMOVED lines=9> */
[----:B------:R-:W-:-:S02]  /*4620*/  LOP3.LUT R12, R22, R17, R60, 0xb4, !PT ;  /* 0x00000011160c7212 */ /* 0x000fc400078eb43c */
[----:B------:R-:W-:Y:S02]  /*4630*/  LOP3.LUT R34, R60, R50, R17, 0xb4, !PT ;  /* 0x000000323c227212 */ /* 0x000fe400078eb411 */
[----:B------:R-:W-:Y:S02]  /*4640*/  LOP3.LUT R15, R17, R59, R50, 0xb4, !PT ;  /* 0x0000003b110f7212 */ /* 0x000fe400078eb432 */
[----:B------:R-:W-:Y:S02]  /*4650*/  LOP3.LUT R2, R2, 0x80, RZ, 0xfc, !PT ;  /* 0x0000008002027812 */ /* 0x000fe400078efcff */
[----:B------:R-:W-:Y:S02]  /*4660*/  SHF.L.W.U32.HI R80, R63, 0x1e, R80 ;  /* 0x0000001e3f507819 */ /* 0x000fe40000010e50 */
[----:B------:R-:W-:Y:S02]  /*4670*/  SHF.L.W.U32.HI R42, R0, 0xd, R67 ;  /* 0x0000000d002a7819 */ /* 0x000fe40000010e43 */
[----:B------:R-:W-:-:S02]  /*4680*/  SHF.L.W.U32.HI R65, R67, 0xd, R0 ;  /* 0x0000000d43417819 */ /* 0x000fc40000010e00 */
[----:B------:R-:W-:Y:S02]  /*4690*/  LOP3.LUT R17, R36, R41, R45, 0xb4, !PT ;  /* 0x0000002924117212 */ /* 0x000fe400078eb42d */
[----:B------:R-:W-:Y:S02]  /*46a0*/  LOP3.LUT R28, R62, R36, R43, 0xb4, !PT ;  /* 0x000000243e1c7212 */ /* 0x000fe400078eb42b */
[----:B------:R-:W-:Y:S02]  /*46b0*/  SHF.L.W.U32.HI R63, R44, 0x1d, R53 ;  /* 0x0000001d2c3f7819 */ /* 0x000fe40000010e35 */
[----:B------:R-:W-:Y:S02]  /*46c0*/  LOP3.LUT R0, R45, R62, R41, 0xb4, !PT ;  /* 0x0000003e2d007212 */ /* 0x000fe400078eb429 */
[----:B------:R-:W-:Y:S02]  /*46d0*/  LOP3.LUT R30, R41, R43, R62, 0xb4, !PT ;  /* 0x0000002b291e7212 */ /* 0x000fe400078eb43e */
[----:B------:R-:W-:-:S02]  /*46e0*/  LOP3.LUT R36, R43, R45, R36, 0xb4, !PT ;  /* 0x0000002d2b247212 */ /* 0x000fc400078eb424 */
[----:B------:R-:W-:Y:S02]  /*46f0*/  SHF.L.W.U32.HI R44, R53, 0x1d, R44 ;  /* 0x0000001d352c7819 */ /* 0x000fe40000010e2c */
[----:B------:R-:W-:Y:S02]  /*4700*/  LOP3.LUT R43, R38, R40, R47, 0xb4, !PT ;  /* 0x00000028262b7212 */ /* 0x000fe400078eb42f */
[----:B------:R-:W-:Y:S02]  /*4710*/  LOP3.LUT R45, R55, R38, R49, 0xb4, !PT ;  /* 0x00000026372d7212 */ /* 0x000fe400078eb431 */
[----:B------:R-:W-:Y:S02]  /*4720*/  SHF.L.W.U32.HI R20, R81, 0x17, R24 ;  /* 0x0000001751147819 */ /* 0x000fe40000010e18 */
[----:B------:R-:W-:Y:S02]  /*4730*/  LOP3.LUT R53, R40, R49, R55, 0xb4, !PT ;  /* 0x0000003128357212 */ /* 0x000fe400078eb437 */
[----:B------:R-:W-:Y:S01]  /*4740*/  LOP3.LUT R38, R49, R47, R38, 0xb4, !PT ;  /* 0x0000002f31267212 */ /* 0x000fe200078eb426 */
[----:B------:R0:W-:Y:S01]  /*4750*/  STL.U8 [R1+0x187], R2 ;  /* 0x0001870201007387 */ /* 0x0001e20000100000 */
[----:B------:R-:W-:-:S02]  /*4760*/  SHF.L.W.U32.HI R24, R24, 0x17, R81 ;  /* 0x0000001718187819 */ /* 0x000fc40000010e51 */
[----:B------:R-:W-:Y:S02]  /*4770*/  LOP3.LUT R41, R47, R55, R40, 0xb4, !PT ;  /* 0x000000372f297212 */ /* 0x000fe400078eb428 */
[----:B------:R-:W-:Y:S02]  /*4780*/  LOP3.LUT R49, R51, R39, R32, 0xb4, !PT ;  /* 0x0000002733317212 */ /* 0x000fe400078eb420 */
[----:B------:R-:W-:Y:S02]  /*4790*/  LOP3.LUT R57, R32, R61, R39, 0xb4, !PT ;  /* 0x0000003d20397212 */ /* 0x000fe400078eb427 */
[----:B------:R-:W-:Y:S02]  /*47a0*/  LOP3.LUT R47, R26, R32, R51, 0xb4, !PT ;  /* 0x000000201a2f7212 */ /* 0x000fe400078eb433 */
[----:B------:R-:W-:Y:S02]  /*47b0*/  LOP3.LUT R39, R39, R26, R61, 0xb4, !PT ;  /* 0x0000001a27277212 */ /* 0x000fe400078eb43d */
[----:B0-----:R-:W-:-:S02]  /*47c0*/  SHF.L.W.U32.HI R2, R14, 0xb, R71 ;  /* 0x0000000b0e027819 */ /* 0x001fc40000010e47 */
[----:B------:R-:W-:Y:S02]  /*47d0*/  SHF.L.W.U32.HI R82, R71, 0xb, R14 ;  /* 0x0000000b47527819 */ /* 0x000fe40000010e0e */
        /* <DEDUP_REMOVED lines=18> */
[----:B------:R-:W-:Y:S02]  /*4900*/  LOP3.LUT R86, R82, UR4, R25, 0x9c, !PT ;  /* 0x0000000452567c12 */ /* 0x000fe4000f8e9c19 */
[----:B------:R-:W-:Y:S02]  /*4910*/  LOP3.LUT R18, R16, R52, R31, 0xb4, !PT ;  /* 0x0000003410127212 */ /* 0x000fe400078eb41f */
[----:B------:R-:W-:Y:S02]  /*4920*/  LOP3.LUT R44, R31, R42, R52, 0xb4, !PT ;  /* 0x0000002a1f2c7212 */ /* 0x000fe400078eb434 */
[----:B------:R-:W-:Y:S02]  /*4930*/  LOP3.LUT R52, R52, R63, R42, 0xb4, !PT ;  /* 0x0000003f34347212 */ /* 0x000fe400078eb42a */
[----:B------:R-:W-:-:S02]  /*4940*/  LOP3.LUT R42, R42, R16, R63, 0xb4, !PT ;  /* 0x000000102a2a7212 */ /* 0x000fc400078eb43f */
[----:B------:R-:W-:Y:S02]  /*4950*/  LOP3.LUT R31, R63, R31, R16, 0xb4, !PT ;  /* 0x0000001f3f1f7212 */ /* 0x000fe400078eb410 */
[----:B------:R-:W-:Y:S02]  /*4960*/  LOP3.LUT R16, R2, UR5, R23, 0x9c, !PT ;  /* 0x0000000502107c12 */ /* 0x000fe4000f8e9c17 */
[-CC-:B------:R-:W-:Y:S02]  /*4970*/  LOP3.LUT R63, R21, R13.reuse, R48.reuse, 0x6, !PT ;  /* 0x0000000d153f7212 */ /* 0x180fe400078e0630 */
[-CC-:B------:R-:W-:Y:S02]  /*4980*/  LOP3.LUT R54, R25, R13.reuse, R48.reuse, 0x90, !PT ;  /* 0x0000000d19367212 */ /* 0x180fe400078e9030 */
[----:B------:R-:W-:Y:S02]  /*4990*/  LOP3.LUT R86, R86, R13, R48, 0x96, !PT ;  /* 0x0000000d56567212 */ /* 0x000fe400078e9630 */
[----:B------:R-:W-:-:S02]  /*49a0*/  LOP3.LUT R13, R19, R3, R90, 0x6, !PT ;  /* 0x00000003130d7212 */ /* 0x000fc400078e065a */
[-C--:B------:R-:W-:Y:S02]  /*49b0*/  LOP3.LUT R48, R23, R3.reuse, R90, 0x90, !PT ;  /* 0x0000000317307212 */ /* 0x080fe400078e905a */
[----:B------:R-:W-:Y:S02]  /*49c0*/  LOP3.LUT R84, R25, R78, R82, 0xb4, !PT ;  /* 0x0000004e19547212 */ /* 0x000fe400078eb452 */
[----:B------:R-:W-:Y:S02]  /*49d0*/  LOP3.LUT R90, R16, R3, R90, 0x96, !PT ;  /* 0x00000003105a7212 */ /* 0x000fe400078e965a */
[----:B------:R-:W-:Y:S02]  /*49e0*/  LOP3.LUT R82, R82, R21, R78, 0xb4, !PT ;  /* 0x0000001552527212 */ /* 0x000fe400078eb44e */
[----:B------:R-:W-:Y:S02]  /*49f0*/  LOP3.LUT R88, R23, R76, R2, 0xb4, !PT ;  /* 0x0000004c17587212 */ /* 0x000fe400078eb402 */
[----:B------:R-:W-:-:S02]  /*4a00*/  LOP3.LUT R80, R2, R19, R76, 0xb4, !PT ;  /* 0x0000001302507212 */ /* 0x000fc400078eb44c */
[----:B------:R-:W-:Y:S02]  /*4a10*/  LOP3.LUT R78, R78, R63, RZ, 0x3c, !PT ;  /* 0x0000003f4e4e7212 */ /* 0x000fe400078e3cff */
[----:B------:R-:W-:Y:S02]  /*4a20*/  LOP3.LUT R16, R21, R54, RZ, 0x3c, !PT ;  /* 0x0000003615107212 */ /* 0x000fe400078e3cff */
[----:B------:R-:W-:Y:S02]  /*4a30*/  LOP3.LUT R76, R76, R13, RZ, 0x3c, !PT ;  /* 0x0000000d4c4c7212 */ /* 0x000fe400078e3cff */
[----:B------:R-:W-:Y:S01]  /*4a40*/  LOP3.LUT R19, R19, R48, RZ, 0x3c, !PT ;  /* 0x0000003013137212 */ /* 0x000fe200078e3cff */
[----:B------:R-:W-:Y:S01]  /*4a50*/  UMOV UR4, 0x1 ;  /* 0x0000000100047882 */ /* 0x000fe20000000000 */
[----:B------:R-:W-:-:S05]  /*4a60*/  UMOV UR5, 0x8 ;  /* 0x0000000800057882 */ /* 0x000fca0000000000 */
.L_x_21:
[----:B------:R-:W-:Y:S01]  /*4a70*/  LOP3.LUT R63, R41, R46, R84, 0x96, !PT ;  /* 0x0000002e293f7212 */ /* 0x000fe200078e9654 */
[----:B------:R-:W0:Y:S01]  /*4a80*/  LDCU.64 UR6, c[0x3][UR5] ;  /* 0x00c00000050677ac */ /* 0x000e220008000a00 */
        /* <DEDUP_REMOVED lines=12> */
[----:B------:R-:W-:Y:S02]  /*4b50*/  SHF.L.W.U32.HI R3, R56, 0x1, R63 ;  /* 0x0000000138037819 */ /* 0x000fe40000010e3f */
[----:B------:R-:W-:-:S02]  /*4b60*/  LOP3.LUT R54, R32, R54, R15, 0x96, !PT ;  /* 0x0000003620367212 */ /* 0x000fc400078e960f */
[----:B------:R-:W-:Y:S02]  /*4b70*/  LOP3.LUT R73, R29, R73, R28, 0x96, !PT ;  /* 0x000000491d497212 */ /* 0x000fe400078e961c */
[----:B------:R-:W-:Y:S02]  /*4b80*/  SHF.L.W.U32.HI R23, R48, 0x1, R21 ;  /* 0x0000000130177819 */ /* 0x000fe40000010e15 */
[----:B------:R-:W-:Y:S02]  /*4b90*/  LOP3.LUT R3, R3, R48, RZ, 0x3c, !PT ;  /* 0x0000003003037212 */ /* 0x000fe400078e3cff */
[----:B------:R-:W-:Y:S02]  /*4ba0*/  SHF.L.W.U32.HI R69, R21, 0x1, R48 ;  /* 0x0000000115457819 */ /* 0x000fe40000010e30 */
[----:B------:R-:W-:Y:S02]  /*4bb0*/  LOP3.LUT R48, R53, R50, R82, 0x96, !PT ;  /* 0x0000003235307212 */ /* 0x000fe400078e9652 */
[----:B------:R-:W-:-:S02]  /*4bc0*/  LOP3.LUT R75, R57, R52, R80, 0x96, !PT ;  /* 0x00000034394b7212 */ /* 0x000fc400078e9650 */
[----:B------:R-:W-:Y:S02]  /*4bd0*/  LOP3.LUT R77, R43, R20, R86, 0x96, !PT ;  /* 0x000000142b4d7212 */ /* 0x000fe400078e9656 */
[----:B------:R-:W-:Y:S02]  /*4be0*/  LOP3.LUT R58, R47, R18, R90, 0x96, !PT ;  /* 0x000000122f3a7212 */ /* 0x000fe400078e965a */
[----:B------:R-:W-:Y:S02]  /*4bf0*/  SHF.L.W.U32.HI R13, R63, 0x1, R56 ;  /* 0x000000013f0d7819 */ /* 0x000fe40000010e38 */
[----:B------:R-:W-:Y:S02]  /*4c00*/  SHF.L.W.U32.HI R2, R73, 0x1, R54 ;  /* 0x0000000149027819 */ /* 0x000fe40000010e36 */
[----:B------:R-:W-:Y:S02]  /*4c10*/  LOP3.LUT R48, R61, R48, R34, 0x96, !PT ;  /* 0x000000303d307212 */ /* 0x000fe400078e9622 */
[----:B------:R-:W-:-:S02]  /*4c20*/  LOP3.LUT R75, R59, R75, R30, 0x96, !PT ;  /* 0x0000004b3b4b7212 */ /* 0x000fc400078e961e */
[----:B------:R-:W-:Y:S02]  /*4c30*/  LOP3.LUT R77, R51, R77, R14, 0x96, !PT ;  /* 0x0000004d334d7212 */ /* 0x000fe400078e960e */
[----:B------:R-:W-:Y:S02]  /*4c40*/  LOP3.LUT R58, R24, R58, R17, 0x96, !PT ;  /* 0x0000003a183a7212 */ /* 0x000fe400078e9611 */
[----:B------:R-:W-:Y:S02]  /*4c50*/  LOP3.LUT R13, R13, R21, RZ, 0x3c, !PT ;  /* 0x000000150d0d7212 */ /* 0x000fe400078e3cff */
[----:B------:R-:W-:Y:S02]  /*4c60*/  LOP3.LUT R63, R2, R63, RZ, 0x3c, !PT ;  /* 0x0000003f023f7212 */ /* 0x000fe400078e3cff */
[----:B------:R-:W-:Y:S02]  /*4c70*/  SHF.L.W.U32.HI R21, R54, 0x1, R73 ;  /* 0x0000000136157819 */ /* 0x000fe40000010e49 */
[----:B------:R-:W-:-:S02]  /*4c80*/  SHF.L.W.U32.HI R2, R75, 0x1, R48 ;  /* 0x000000014b027819 */ /* 0x000fc40000010e30 */
[----:B------:R-:W-:Y:S02]  /*4c90*/  SHF.L.W.U32.HI R25, R77, 0x1, R58 ;  /* 0x000000014d197819 */ /* 0x000fe40000010e3a */
[----:B------:R-:W-:Y:S02]  /*4ca0*/  SHF.L.W.U32.HI R71, R48, 0x1, R75 ;  /* 0x0000000130477819 */ /* 0x000fe40000010e4b */
[----:B------:R-:W-:Y:S02]  /*4cb0*/  LOP3.LUT R65, R21, R56, RZ, 0x3c, !PT ;  /* 0x0000003815417212 */ /* 0x000fe400078e3cff */
[----:B------:R-:W-:Y:S02]  /*4cc0*/  LOP3.LUT R67, R2, R77, RZ, 0x3c, !PT ;  /* 0x0000004d02437212 */ /* 0x000fe400078e3cff */
[----:B------:R-:W-:Y:S02]  /*4cd0*/  LOP3.LUT R2, R25, R73, RZ, 0x3c, !PT ;  /* 0x0000004919027212 */ /* 0x000fe400078e3cff */
[----:B------:R-:W-:-:S02]  /*4ce0*/  SHF.L.W.U32.HI R21, R58, 0x1, R77 ;  /* 0x000000013a157819 */ /* 0x000fc40000010e4d */
        /* <DEDUP_REMOVED lines=15> */
[----:B------:R-:W-:Y:S02]  /*4de0*/  LOP3.LUT R41, R71, R0, RZ, 0x3c, !PT ;  /* 0x0000000047297212 */ /* 0x000fe400078e3cff */
[----:B------:R-:W-:Y:S02]  /*4df0*/  LOP3.LUT R63, R65, R57, RZ, 0x3c, !PT ;  /* 0x00000039413f7212 */ /* 0x000fe400078e3cff */
[----:B------:R-:W-:-:S02]  /*4e00*/  LOP3.LUT R67, R71, R44, RZ, 0x3c, !PT ;  /* 0x0000002c47437212 */ /* 0x000fc400078e3cff */
[----:B------:R-:W-:Y:S02]  /*4e10*/  LOP3.LUT R0, R71, R37, RZ, 0x3c, !PT ;  /* 0x0000002547007212 */ /* 0x000fe400078e3cff */
[----:B------:R-:W-:Y:S02]  /*4e20*/  LOP3.LUT R57, R65, R30, RZ, 0x3c, !PT ;  /* 0x0000001e41397212 */ /* 0x000fe400078e3cff */
[C---:B------:R-:W-:Y:S02]  /*4e30*/  LOP3.LUT R78, R69.reuse, R78, RZ, 0x3c, !PT ;  /* 0x0000004e454e7212 */ /* 0x040fe400078e3cff */
[C---:B------:R-:W-:Y:S02]  /*4e40*/  LOP3.LUT R40, R69.reuse, R40, RZ, 0x3c, !PT ;  /* 0x0000002845287212 */ /* 0x040fe400078e3cff */
[C---:B------:R-:W-:Y:S02]  /*4e50*/  LOP3.LUT R45, R69.reuse, R45, RZ, 0x3c, !PT ;  /* 0x0000002d452d7212 */ /* 0x040fe400078e3cff */
[----:B------:R-:W-:-:S02]  /*4e60*/  LOP3.LUT R37, R69, R15, RZ, 0x3c, !PT ;  /* 0x0000000f45257212 */ /* 0x000fc400078e3cff */
[----:B------:R-:W-:Y:S02]  /*4e70*/  LOP3.LUT R44, R69, R32, RZ, 0x3c, !PT ;  /* 0x00000020452c7212 */ /* 0x000fe400078e3cff */
[C---:B------:R-:W-:Y:S02]  /*4e80*/  LOP3.LUT R34, R65.reuse, R80, RZ, 0x3c, !PT ;  /* 0x0000005041227212 */ /* 0x040fe400078e3cff */
[----:B------:R-:W-:Y:S02]  /*4e90*/  LOP3.LUT R30, R65, R59, RZ, 0x3c, !PT ;  /* 0x0000003b411e7212 */ /* 0x000fe400078e3cff */
[C---:B------:R-:W-:Y:S02]  /*4ea0*/  LOP3.LUT R28, R23.reuse, R28, RZ, 0x3c, !PT ;  /* 0x0000001c171c7212 */ /* 0x040fe400078e3cff */
        /* <DEDUP_REMOVED lines=9> */
[C---:B------:R-:W-:Y:S02]  /*4f40*/  LOP3.LUT R27, R2.reuse, R27, RZ, 0x3c, !PT ;  /* 0x0000001b021b7212 */ /* 0x040fe400078e3cff */
[----:B------:R-:W-:Y:S02]  /*4f50*/  LOP3.LUT R35, R2, R36, RZ, 0x3c, !PT ;  /* 0x0000002402237212 */ /* 0x000fe400078e3cff */
[----:B------:R-:W-:Y:S02]  /*4f60*/  LOP3.LUT R77, R3, R51, RZ, 0x3c, !PT ;  /* 0x00000033034d7212 */ /* 0x000fe400078e3cff */
[----:B------:R-:W-:Y:S02]  /*4f70*/  LOP3.LUT R18, R13, R24, RZ, 0x3c, !PT ;  /* 0x000000180d127212 */ /* 0x000fe400078e3cff */
[----:B------:R-:W-:-:S02]  /*4f80*/  LOP3.LUT R59, R71, R88, RZ, 0x3c, !PT ;  /* 0x00000058473b7212 */ /* 0x000fc400078e3cff */
[C---:B------:R-:W-:Y:S02]  /*4f90*/  LOP3.LUT R15, R23.reuse, R76, RZ, 0x3c, !PT ;  /* 0x0000004c170f7212 */ /* 0x040fe400078e3cff */
[----:B------:R-:W-:Y:S02]  /*4fa0*/  LOP3.LUT R42, R23, R39, RZ, 0x3c, !PT ;  /* 0x00000027172a7212 */ /* 0x000fe400078e3cff */
[----:B------:R-:W-:Y:S02]  /*4fb0*/  LOP3.LUT R22, R2, R31, RZ, 0x3c, !PT ;  /* 0x0000001f02167212 */ /* 0x000fe400078e3cff */
[----:B------:R-:W-:Y:S02]  /*4fc0*/  SHF.L.W.U32.HI R19, R37, 0x15, R28 ;  /* 0x0000001525137819 */ /* 0x000fe40000010e1c */
[----:B------:R-:W-:Y:S02]  /*4fd0*/  SHF.L.W.U32.HI R23, R28, 0x15, R37 ;  /* 0x000000151c177819 */ /* 0x000fe40000010e25 */
[----:B------:R-:W-:-:S02]  /*4fe0*/  LOP3.LUT R14, R3, R14, RZ, 0x3c, !PT ;  /* 0x0000000e030e7212 */ /* 0x000fc400078e3cff */
[----:B------:R-:W-:Y:S02]  /*4ff0*/  LOP3.LUT R17, R13, R17, RZ, 0x3c, !PT ;  /* 0x000000110d117212 */ /* 0x000fe400078e3cff */
[----:B------:R-:W-:Y:S02]  /*5000*/  LOP3.LUT R38, R21, R38, RZ, 0x3c, !PT ;  /* 0x0000002615267212 */ /* 0x000fe400078e3cff */
[----:B------:R-:W-:Y:S02]  /*5010*/  LOP3.LUT R31, R2, R26, RZ, 0x3c, !PT ;  /* 0x0000001a021f7212 */ /* 0x000fe400078e3cff */
[----:B------:R-:W-:Y:S02]  /*5020*/  SHF.L.W.U32.HI R80, R63, 0xb, R82 ;  /* 0x0000000b3f507819 */ /* 0x000fe40000010e52 */
[----:B------:R-:W-:Y:S02]  /*5030*/  SHF.L.W.U32.HI R28, R46, 0xa, R65 ;  /* 0x0000000a2e1c7819 */ /* 0x000fe40000010e41 */
[----:B------:R-:W-:-:S02]  /*5040*/  SHF.L.W.U32.HI R37, R50, 0xf, R57 ;  /* 0x0000000f32257819 */ /* 0x000fc40000010e39 */
[----:B------:R-:W-:Y:S02]  /*5050*/  SHF.L.W.U32.HI R75, R57, 0xf, R50 ;  /* 0x0000000f394b7819 */ /* 0x000fe40000010e32 */
[----:B------:R-:W-:Y:S02]  /*5060*/  SHF.L.W.U32.HI R39, R73, 0x4, R20 ;  /* 0x0000000449277819 */ /* 0x000fe40000010e14 */
[----:B------:R-:W-:Y:S02]  /*5070*/  SHF.L.W.U32.HI R32, R60, 0x1b, R29 ;  /* 0x0000001b3c207819 */ /* 0x000fe40000010e1d */
[----:B------:R-:W-:Y:S02]  /*5080*/  SHF.L.W.U32.HI R36, R69, 0x18, R44 ;  /* 0x0000001845247819 */ /* 0x000fe40000010e2c */
[----:B------:R-:W-:Y:S02]  /*5090*/  LOP3.LUT R33, R21, R33, RZ, 0x3c, !PT ;  /* 0x0000002115217212 */ /* 0x000fe400078e3cff */
[----:B------:R-:W-:-:S02]  /*50a0*/  SHF.L.W.U32.HI R2, R16, 0xe, R27 ;  /* 0x0000000e10027819 */ /* 0x000fc40000010e1b */
[----:B------:R-:W-:Y:S02]  /*50b0*/  SHF.L.W.U32.HI R82, R82, 0xb, R63 ;  /* 0x0000000b52527819 */ /* 0x000fe40000010e3f */
[----:B------:R-:W-:Y:S02]  /*50c0*/  SHF.L.W.U32.HI R58, R65, 0xa, R46 ;  /* 0x0000000a413a7819 */ /* 0x000fe40000010e2e */
[----:B------:R-:W-:Y:S02]  /*50d0*/  SHF.L.W.U32.HI R60, R29, 0x1b, R60 ;  /* 0x0000001b1d3c7819 */ /* 0x000fe40000010e3c */
[----:B------:R-:W-:Y:S02]  /*50e0*/  SHF.L.W.U32.HI R24, R64, 0x8, R35 ;  /* 0x0000000840187819 */ /* 0x000fe40000010e23 */
[----:B------:R-:W-:Y:S02]  /*50f0*/  SHF.L.W.U32.HI R51, R77, 0x12, R18 ;  /* 0x000000124d337819 */ /* 0x000fe40000010e12 */
        /* <DEDUP_REMOVED lines=28> */
[----:B------:R-:W-:Y:S02]  /*52c0*/  SHF.L.W.U32.HI R42, R43, 0x3, R50 ;  /* 0x000000032b2a7819 */ /* 0x000fe40000010e32 */
[----:B------:R-:W-:Y:S02]  /*52d0*/  SHF.L.W.U32.HI R54, R33, 0x14, R22 ;  /* 0x0000001421367819 */ /* 0x000fe40000010e16 */
[----:B------:R-:W-:-:S02]  /*52e0*/  LOP3.LUT R28, R37, R32, R36, 0xb4, !PT ;  /* 0x00000020251c7212 */ /* 0x000fc400078eb424 */
        /* <DEDUP_REMOVED lines=38> */
[----:B0-----:R-:W-:Y:S02]  /*5550*/  LOP3.LUT R25, R82, UR6, R63, 0x9c, !PT ;  /* 0x0000000652197c12 */ /* 0x001fe4000f8e9c3f */
[-CC-:B------:R-:W-:Y:S02]  /*5560*/  LOP3.LUT R78, R16, R3.reuse, R86.reuse, 0x6, !PT ;  /* 0x00000003104e7212 */ /* 0x180fe400078e0656 */
[----:B------:R-:W-:Y:S02]  /*5570*/  LOP3.LUT R65, R63, R3, R86, 0x90, !PT ;  /* 0x000000033f417212 */ /* 0x000fe400078e9056 */
[----:B------:R-:W-:-:S02]  /*5580*/  LOP3.LUT R31, R48, R54, R31, 0xb4, !PT ;  /* 0x00000036301f7212 */ /* 0x000fc400078eb41f */
[----:B------:R-:W-:Y:S02]  /*5590*/  LOP3.LUT R86, R25, R3, R86, 0x96, !PT ;  /* 0x0000000319567212 */ /* 0x000fe400078e9656 */
[-CC-:B------:R-:W-:Y:S02]  /*55a0*/  LOP3.LUT R76, R2, R13.reuse, R90.reuse, 0x6, !PT ;  /* 0x0000000d024c7212 */ /* 0x180fe400078e065a */
[----:B------:R-:W-:Y:S02]  /*55b0*/  LOP3.LUT R48, R80, UR7, R21, 0x9c, !PT ;  /* 0x0000000750307c12 */ /* 0x000fe4000f8e9c15 */
[----:B------:R-:W-:Y:S02]  /*55c0*/  LOP3.LUT R3, R21, R13, R90, 0x90, !PT ;  /* 0x0000000d15037212 */ /* 0x000fe400078e905a */
[----:B------:R-:W-:Y:S02]  /*55d0*/  LOP3.LUT R84, R63, R23, R82, 0xb4, !PT ;  /* 0x000000173f547212 */ /* 0x000fe400078eb452 */
[----:B------:R-:W-:-:S02]  /*55e0*/  LOP3.LUT R88, R21, R19, R80, 0xb4, !PT ;  /* 0x0000001315587212 */ /* 0x000fc400078eb450 */
[----:B------:R-:W-:Y:S02]  /*55f0*/  LOP3.LUT R82, R82, R16, R23, 0xb4, !PT ;  /* 0x0000001052527212 */ /* 0x000fe400078eb417 */
[----:B------:R-:W-:Y:S02]  /*5600*/  LOP3.LUT R80, R80, R2, R19, 0xb4, !PT ;  /* 0x0000000250507212 */ /* 0x000fe400078eb413 */
[----:B------:R-:W-:Y:S02]  /*5610*/  LOP3.LUT R76, R19, R76, RZ, 0x3c, !PT ;  /* 0x0000004c134c7212 */ /* 0x000fe400078e3cff */
[----:B------:R-:W-:Y:S02]  /*5620*/  LOP3.LUT R14, R60, R58, R73, 0xb4, !PT ;  /* 0x0000003a3c0e7212 */ /* 0x000fe400078eb449 */
[----:B------:R-:W-:Y:S02]  /*5630*/  LOP3.LUT R12, R73, R75, R58, 0xb4, !PT ;  /* 0x0000004b490c7212 */ /* 0x000fe400078eb43a */
[----:B------:R-:W-:-:S02]  /*5640*/  LOP3.LUT R34, R58, R62, R75, 0xb4, !PT ;  /* 0x0000003e3a227212 */ /* 0x000fc400078eb44b */
[----:B------:R-:W-:Y:S02]  /*5650*/  LOP3.LUT R15, R75, R60, R62, 0xb4, !PT ;  /* 0x0000003c4b0f7212 */ /* 0x000fe400078eb43e */
[----:B------:R-:W-:Y:S02]  /*5660*/  LOP3.LUT R22, R62, R73, R60, 0xb4, !PT ;  /* 0x000000493e167212 */ /* 0x000fe400078eb43c */
[----:B------:R-:W-:Y:S02]  /*5670*/  LOP3.LUT R90, R48, R13, R90, 0x96, !PT ;  /* 0x0000000d305a7212 */ /* 0x000fe400078e965a */
[----:B------:R-:W-:Y:S02]  /*5680*/  LOP3.LUT R78, R23, R78, RZ, 0x3c, !PT ;  /* 0x0000004e174e7212 */ /* 0x000fe400078e3cff */
[----:B------:R-:W-:Y:S02]  /*5690*/  LOP3.LUT R16, R16, R65, RZ, 0x3c, !PT ;  /* 0x0000004110107212 */ /* 0x000fe400078e3cff */
[----:B------:R-:W-:Y:S01]  /*56a0*/  LOP3.LUT R19, R2, R3, RZ, 0x3c, !PT ;  /* 0x0000000302137212 */ /* 0x000fe200078e3cff */
[----:B------:R-:W-:Y:S06]  /*56b0*/  BRA.U UP0, `(.L_x_21) ;  /* 0xfffffff100ec7547 */ /* 0x000fec000b83ffff */
[----:B------:R-:W-:Y:S05]  /*56c0*/  BRA `(.L_x_13) ;  /* 0x0000000c00a47947 */ /* 0x000fea0003800000 */
.L_x_9:
[----:B------:R-:W-:Y:S01]  /*56d0*/  IMAD.MOV.U32 R86, RZ, RZ, 0x1 ;  /* 0x00000001ff567424 */ /* 0x000fe200078e00ff */
[----:B------:R-:W-:Y:S01]  /*56e0*/  CS2R R38, SRZ ;  /* 0x0000000000267805 */ /* 0x000fe2000001ff00 */
[----:B------:R-:W-:Y:S01]  /*56f0*/  IMAD.MOV.U32 R90, RZ, RZ, RZ ;  /* 0x000000ffff5a7224 */ /* 0x000fe200078e00ff */
[----:B-1----:R-:W-:Y:S01]  /*5700*/  CS2R R26, SRZ ;  /* 0x00000000001a7805 */ /* 0x002fe2000001ff00 */
[----:B------:R-:W-:Y:S01]  /*5710*/  IMAD.MOV.U32 R32, RZ, RZ, -0x80000000 ;  /* 0x80000000ff207424 */ /* 0x000fe200078e00ff */
[----:B------:R-:W-:Y:S01]  /*5720*/  CS2R R20, SRZ ;  /* 0x0000000000147805 */ /* 0x000fe2000001ff00 */
[----:B------:R-:W-:Y:S01]  /*5730*/  IMAD.MOV.U32 R41, RZ, RZ, RZ ;  /* 0x000000ffff297224 */ /* 0x000fe200078e00ff */
        /* <DEDUP_REMOVED lines=8> */
[----:B------:R-:W-:-:S02]  /*57c0*/  CS2R R28, SRZ ;  /* 0x00000000001c7805 */ /* 0x000fc4000001ff00 */
[----:B------:R-:W-:Y:S02]  /*57d0*/  CS2R R44, SRZ ;  /* 0x00000000002c7805 */ /* 0x000fe4000001ff00 */
        /* <DEDUP_REMOVED lines=10> */
[----:B--2---:R-:W-:Y:S01]  /*5880*/  CS2R R16, SRZ ;  /* 0x0000000000107805 */ /* 0x004fe2000001ff00 */
[----:B------:R-:W-:Y:S01]  /*5890*/  IMAD.MOV.U32 R51, RZ, RZ, RZ ;  /* 0x000000ffff337224 */ /* 0x000fe200078e00ff */
[----:B------:R-:W-:Y:S01]  /*58a0*/  CS2R R14, SRZ ;  /* 0x00000000000e7805 */ /* 0x000fe2000001ff00 */
[----:B------:R-:W-:Y:S01]  /*58b0*/  IMAD.MOV.U32 R84, RZ, RZ, RZ ;  /* 0x000000ffff547224 */ /* 0x000fe200078e00ff */
[----:B------:R-:W-:Y:S01]  /*58c0*/  UMOV UR4, URZ ;  /* 0x000000ff00047c82 */ /* 0x000fe20008000000 */
[----:B------:R-:W-:Y:S01]  /*58d0*/  IMAD.MOV.U32 R88, RZ, RZ, RZ ;  /* 0x000000ffff587224 */ /* 0x000fe200078e00ff */
[----:B------:R-:W-:Y:S01]  /*58e0*/  UMOV UR5, URZ ;  /* 0x000000ff00057c82 */ /* 0x000fe20008000000 */
[----:B------:R-:W-:-:S02]  /*58f0*/  IMAD.MOV.U32 R12, RZ, RZ, RZ ;  /* 0x000000ffff0c7224 */ /* 0x000fc400078e00ff */
[----:B------:R-:W-:-:S07]  /*5900*/  IMAD.MOV.U32 R2, RZ, RZ, RZ ;  /* 0x000000ffff027224 */ /* 0x000fce00078e00ff */
.L_x_22:
        /* <DEDUP_REMOVED lines=16> */
[----:B---3--:R-:W-:Y:S02]  /*5a10*/  SHF.L.W.U32.HI R13, R37, 0x1, R58 ;  /* 0x00000001250d7819 */ /* 0x008fe40000010e3a */
[----:B------:R-:W-:Y:S02]  /*5a20*/  LOP3.LUT R50, R43, R56, R82, 0x96, !PT ;  /* 0x000000382b327212 */ /* 0x000fe400078e9652 */
[----:B------:R-:W-:Y:S02]  /*5a30*/  LOP3.LUT R71, R49, R57, R80, 0x96, !PT ;  /* 0x0000003931477212 */ /* 0x000fe400078e9650 */
[----:B------:R-:W-:Y:S02]  /*5a40*/  SHF.L.W.U32.HI R3, R58, 0x1, R37 ;  /* 0x000000013a037819 */ /* 0x000fe40000010e25 */
[----:B------:R-:W-:Y:S02]  /*5a50*/  SHF.L.W.U32.HI R18, R69, 0x1, R40 ;  /* 0x0000000145127819 */ /* 0x000fe40000010e28 */
[----:B------:R-:W-:-:S02]  /*5a60*/  SHF.L.W.U32.HI R33, R30, 0x1, R31 ;  /* 0x000000011e217819 */ /* 0x000fc40000010e1f */
[----:B------:R-:W-:Y:S02]  /*5a70*/  SHF.L.W.U32.HI R65, R31, 0x1, R30 ;  /* 0x000000011f417819 */ /* 0x000fe40000010e1e */
[----:B------:R-:W-:Y:S02]  /*5a80*/  LOP3.LUT R13, R13, R31, RZ, 0x3c, !PT ;  /* 0x0000001f0d0d7212 */ /* 0x000fe400078e3cff */
[----:B------:R-:W-:Y:S02]  /*5a90*/  LOP3.LUT R31, R15, R34, R86, 0x96, !PT ;  /* 0x000000220f1f7212 */ /* 0x000fe400078e9656 */
[----:B------:R-:W-:Y:S02]  /*5aa0*/  LOP3.LUT R63, R16, R53, R90, 0x96, !PT ;  /* 0x00000035103f7212 */ /* 0x000fe400078e965a */
[----:B------:R-:W-:Y:S02]  /*5ab0*/  LOP3.LUT R50, R59, R50, R28, 0x96, !PT ;  /* 0x000000323b327212 */ /* 0x000fe400078e961c */
[----:B------:R-:W-:-:S02]  /*5ac0*/  LOP3.LUT R71, R46, R71, R39, 0x96, !PT ;  /* 0x000000472e477212 */ /* 0x000fc400078e9627 */
[----:B------:R-:W-:Y:S02]  /*5ad0*/  LOP3.LUT R3, R3, R30, RZ, 0x3c, !PT ;  /* 0x0000001e03037212 */ /* 0x000fe400078e3cff */
[----:B------:R-:W-:Y:S02]  /*5ae0*/  LOP3.LUT R37, R18, R37, RZ, 0x3c, !PT ;  /* 0x0000002512257212 */ /* 0x000fe400078e3cff */
[----:B------:R-:W-:Y:S02]  /*5af0*/  SHF.L.W.U32.HI R30, R40, 0x1, R69 ;  /* 0x00000001281e7819 */ /* 0x000fe40000010e45 */
[----:B------:R-:W-:Y:S02]  /*5b00*/  LOP3.LUT R31, R17, R31, R2, 0x96, !PT ;  /* 0x0000001f111f7212 */ /* 0x000fe400078e9602 */
[----:B------:R-:W-:Y:S02]  /*5b10*/  LOP3.LUT R60, R12, R63, R14, 0x96, !PT ;  /* 0x0000003f0c3c7212 */ /* 0x000fe400078e960e */
[----:B------:R-:W-:-:S02]  /*5b20*/  SHF.L.W.U32.HI R18, R71, 0x1, R50 ;  /* 0x0000000147127819 */ /* 0x000fc40000010e32 */
[----:B------:R-:W-:Y:S02]  /*5b30*/  SHF.L.W.U32.HI R67, R50, 0x1, R71 ;  /* 0x0000000132437819 */ /* 0x000fe40000010e47 */
[----:B------:R-:W-:Y:S02]  /*5b40*/  LOP3.LUT R58, R30, R58, RZ, 0x3c, !PT ;  /* 0x0000003a1e3a7212 */ /* 0x000fe400078e3cff */
[----:B------:R-:W-:Y:S02]  /*5b50*/  SHF.L.W.U32.HI R30, R31, 0x1, R60 ;  /* 0x000000011f1e7819 */ /* 0x000fe40000010e3c */
[----:B------:R-:W-:Y:S02]  /*5b60*/  LOP3.LUT R63, R18, R31, RZ, 0x3c, !PT ;  /* 0x0000001f123f7212 */ /* 0x000fe400078e3cff */
[----:B------:R-:W-:Y:S02]  /*5b70*/  SHF.L.W.U32.HI R31, R60, 0x1, R31 ;  /* 0x000000013c1f7819 */ /* 0x000fe40000010e1f */
[----:B------:R-:W-:-:S02]  /*5b80*/  LOP3.LUT R67, R67, R60, RZ, 0x3c, !PT ;  /* 0x0000003c43437212 */ /* 0x000fc400078e3cff */
[----:B------:R-:W-:Y:S02]  /*5b90*/  LOP3.LUT R65, R65, R50, RZ, 0x3c, !PT ;  /* 0x0000003241417212 */ /* 0x000fe400078e3cff */
[----:B------:R-:W-:Y:S02]  /*5ba0*/  LOP3.LUT R50, R37, R28, RZ, 0x3c, !PT ;  /* 0x0000001c25327212 */ /* 0x000fe400078e3cff */
[----:B------:R-:W-:Y:S02]  /*5bb0*/  LOP3.LUT R33, R33, R71, RZ, 0x3c, !PT ;  /* 0x0000004721217212 */ /* 0x000fe400078e3cff */
[----:B------:R-:W-:Y:S02]  /*5bc0*/  LOP3.LUT R31, R31, R40, RZ, 0x3c, !PT ;  /* 0x000000281f1f7212 */ /* 0x000fe400078e3cff */
[----:B------:R-:W-:Y:S02]  /*5bd0*/  LOP3.LUT R18, R30, R69, RZ, 0x3c, !PT ;  /* 0x000000451e127212 */ /* 0x000fe400078e3cff */
[----:B------:R-:W-:-:S02]  /*5be0*/  LOP3.LUT R28, R37, R59, RZ, 0x3c, !PT ;  /* 0x0000003b251c7212 */ /* 0x000fc400078e3cff */
[C---:B------:R-:W-:Y:S02]  /*5bf0*/  LOP3.LUT R30, R37.reuse, R82, RZ, 0x3c, !PT ;  /* 0x00000052251e7212 */ /* 0x040fe400078e3cff */
        /* <DEDUP_REMOVED lines=9> */
[C---:B------:R-:W-:Y:S02]  /*5c90*/  LOP3.LUT R84, R63.reuse, R84, RZ, 0x3c, !PT ;  /* 0x000000543f547212 */ /* 0x040fe400078e3cff */
        /* <DEDUP_REMOVED lines=13> */
[C---:B------:R-:W-:Y:S02]  /*5d70*/  LOP3.LUT R23, R31.reuse, R19, RZ, 0x3c, !PT ;  /* 0x000000131f177212 */ /* 0x040fe400078e3cff */
[C---:B------:R-:W-:Y:S02]  /*5d80*/  LOP3.LUT R66, R31.reuse, R20, RZ, 0x3c, !PT ;  /* 0x000000141f427212 */ /* 0x040fe400078e3cff */
[----:B------:R-:W-:Y:S02]  /*5d90*/  LOP3.LUT R26, R31, R27, RZ, 0x3c, !PT ;  /* 0x0000001b1f1a7212 */ /* 0x000fe400078e3cff */
[----:B------:R-:W-:Y:S02]  /*5da0*/  LOP3.LUT R65, R33, R36, RZ, 0x3c, !PT ;  /* 0x0000002421417212 */ /* 0x000fe400078e3cff */
[C---:B------:R-:W-:Y:S02]  /*5db0*/  LOP3.LUT R27, R18.reuse, R21, RZ, 0x3c, !PT ;  /* 0x00000015121b7212 */ /* 0x040fe400078e3cff */
        /* <DEDUP_REMOVED lines=11> */
[C---:B------:R-:W-:Y:S02]  /*5e70*/  LOP3.LUT R43, R58.reuse, R80, RZ, 0x3c, !PT ;  /* 0x000000503a2b7212 */ /* 0x040fe400078e3cff */
[----:B------:R-:W-:-:S02]  /*5e80*/  LOP3.LUT R57, R58, R57, RZ, 0x3c, !PT ;  /* 0x000000393a397212 */ /* 0x000fc400078e3cff */
        /* <DEDUP_REMOVED lines=43> */
[----:B------:R-:W-:Y:S02]  /*6140*/  LOP3.LUT R14, R49, R0, R52, 0xb4, !PT ;  /* 0x00000000310e7212 */ /* 0x000fe400078eb434 */
[----:B------:R-:W-:Y:S02]  /*6150*/  LOP3.LUT R32, R52, R25, R0, 0xb4, !PT ;  /* 0x0000001934207212 */ /* 0x000fe400078eb400 */
[----:B------:R-:W-:Y:S02]  /*6160*/  LOP3.LUT R39, R0, R36, R25, 0xb4, !PT ;  /* 0x0000002400277212 */ /* 0x000fe400078eb419 */
        /* <DEDUP_REMOVED lines=16> */
[----:B------:R-:W-:Y:S02]  /*6270*/  SHF.L.W.U32.HI R63, R29, 0x1c, R78 ;  /* 0x0000001c1d3f7819 */ /* 0x000fe40000010e4e */
[----:B------:R-:W-:Y:S02]  /*6280*/  LOP3.LUT R22, R58, R27, R22, 0xb4, !PT ;  /* 0x0000001b3a167212 */ /* 0x000fe400078eb416 */
[----:B------:R-:W-:Y:S02]  /*6290*/  LOP3.LUT R17, R67, R35, R12, 0xb4, !PT ;  /* 0x0000002343117212 */ /* 0x000fe400078eb40c */
[----:B------:R-:W-:-:S02]  /*62a0*/  LOP3.LUT R51, R12, R60, R35, 0xb4, !PT ;  /* 0x0000003c0c337212 */ /* 0x000fc400078eb423 */
[----:B------:R-:W-:Y:S02]  /*62b0*/  LOP3.LUT R59, R35, R55, R60, 0xb4, !PT ;  /* 0x00000037233b7212 */ /* 0x000fe400078eb43c */
[----:B------:R-:W-:Y:S02]  /*62c0*/  LOP3.LUT R35, R60, R67, R55, 0xb4, !PT ;  /* 0x000000433c237212 */ /* 0x000fe400078eb437 */
[----:B------:R-:W-:Y:S02]  /*62d0*/  LOP3.LUT R27, R55, R12, R67, 0xb4, !PT ;  /* 0x0000000c371b7212 */ /* 0x000fe400078eb443 */
[----:B------:R-:W-:Y:S02]  /*62e0*/  SHF.L.W.U32.HI R30, R78, 0x1c, R29 ;  /* 0x0000001c4e1e7819 */ /* 0x000fe40000010e1d */
        /* <DEDUP_REMOVED lines=15> */
[----:B-1----:R-:W-:Y:S02]  /*63e0*/  LOP3.LUT R30, R82, UR6, R37, 0x9c, !PT ;  /* 0x00000006521e7c12 */ /* 0x002fe4000f8e9c25 */
[-CC-:B------:R-:W-:Y:S02]  /*63f0*/  LOP3.LUT R78, R26, R3.reuse, R86.reuse, 0x6, !PT ;  /* 0x000000031a4e7212 */ /* 0x180fe400078e0656 */
[-CC-:B------:R-:W-:Y:S02]  /*6400*/  LOP3.LUT R63, R37, R3.reuse, R86.reuse, 0x90, !PT ;  /* 0x00000003253f7212 */ /* 0x180fe400078e9056 */
[----:B------:R-:W-:Y:S02]  /*6410*/  LOP3.LUT R86, R30, R3, R86, 0x96, !PT ;  /* 0x000000031e567212 */ /* 0x000fe400078e9656 */
[----:B------:R-:W-:-:S02]  /*6420*/  LOP3.LUT R76, R18, R13, R90, 0x6, !PT ;  /* 0x0000000d124c7212 */ /* 0x000fc400078e065a */
[----:B------:R-:W-:Y:S02]  /*6430*/  LOP3.LUT R40, R80, UR7, R31, 0x9c, !PT ;  /* 0x0000000750287c12 */ /* 0x000fe4000f8e9c1f */
        /* <DEDUP_REMOVED lines=9> */
[----:B------:R-:W-:Y:S02]  /*64d0*/  LOP3.LUT R76, R21, R76, RZ, 0x3c, !PT ;  /* 0x0000004c154c7212 */ /* 0x000fe400078e3cff */
        /* <DEDUP_REMOVED lines=8> */
.L_x_13:
[----:B------:R-:W-:Y:S01]  /*6560*/  IMAD.MOV.U32 R24, RZ, RZ, R82 ;  /* 0x000000ffff187224 */ /* 0x000fe200078e0052 */
[----:B------:R-:W-:Y:S01]  /*6570*/  SHF.R.U64 R16, R86, 0x10, R90 ;  /* 0x0000001056107819 */ /* 0x000fe2000000125a */
[----:B------:R-:W-:Y:S01]  /*6580*/  IMAD.MOV.U32 R25, RZ, RZ, R80 ;  /* 0x000000ffff197224 */ /* 0x000fe200078e0050 */
[----:B------:R-:W-:Y:S01]  /*6590*/  SHF.R.U32.HI R12, RZ, 0x18, R90 ;  /* 0x00000018ff0c7819 */ /* 0x000fe2000001165a */
[----:B------:R-:W-:Y:S01]  /*65a0*/  IMAD.MOV.U32 R26, RZ, RZ, R78 ;  /* 0x000000ffff1a7224 */ /* 0x000fe200078e004e */
[----:B------:R-:W-:Y:S01]  /*65b0*/  SHF.R.U64 R0, R84, 0x18, R88 ;  /* 0x0000001854007819 */ /* 0x000fe20000001258 */
[----:B------:R-:W-:Y:S01]  /*65c0*/  IMAD.MOV.U32 R27, RZ, RZ, R76 ;  /* 0x000000ffff1b7224 */ /* 0x000fe200078e004c */
[C---:B------:R-:W-:Y:S01]  /*65d0*/  SHF.R.U64 R29, R86.reuse, 0x8, R90 ;  /* 0x00000008561d7819 */ /* 0x040fe2000000125a */
[----:B------:R-:W-:Y:S01]  /*65e0*/  IMAD.MOV.U32 R20, RZ, RZ, R86 ;  /* 0x000000ffff147224 */ /* 0x000fe200078e0056 */
[--C-:B------:R-:W-:Y:S01]  /*65f0*/  SHF.R.U64 R15, R86, 0x18, R90.reuse ;  /* 0x00000018560f7819 */ /* 0x100fe2000000125a */
[----:B------:R-:W-:Y:S01]  /*6600*/  IMAD.MOV.U32 R21, RZ, RZ, R90 ;  /* 0x000000ffff157224 */ /* 0x000fe200078e005a */
[----:B------:R2:W-:Y:S01]  /*6610*/  STL.128 [R1+0x110], R24 ;  /* 0x0001101801007387 */ /* 0x0005e20000100c00 */
[----:B------:R-:W-:Y:S01]  /*6620*/  IMAD.MOV.U32 R22, RZ, RZ, R84 ;  /* 0x000000ffff167224 */ /* 0x000fe200078e0054 */
[----:B------:R-:W-:Y:S01]  /*6630*/  SHF.R.U32.HI R14, RZ, 0x8, R90 ;  /* 0x00000008ff0e7819 */ /* 0x000fe2000001165a */
[----:B------:R-:W-:Y:S01]  /*6640*/  IMAD.MOV.U32 R23, RZ, RZ, R88 ;  /* 0x000000ffff177224 */ /* 0x000fe200078e0058 */
[----:B------:R-:W-:-:S02]  /*6650*/  SHF.R.U32.HI R13, RZ, 0x10, R90 ;  /* 0x00000010ff0d7819 */ /* 0x000fc4000001165a */
[C-C-:B------:R-:W-:Y:S02]  /*6660*/  SHF.R.U64 R3, R84.reuse, 0x8, R88.reuse ;  /* 0x0000000854037819 */ /* 0x140fe40000001258 */
[----:B------:R-:W-:Y:S01]  /*6670*/  SHF.R.U64 R2, R84, 0x10, R88 ;  /* 0x0000001054027819 */ /* 0x000fe20000001258 */
[----:B------:R3:W-:Y:S01]  /*6680*/  STL.128 [R1+0x100], R20 ;  /* 0x0001001401007387 */ /* 0x0007e20000100c00 */
[--C-:B------:R-:W-:Y:S02]  /*6690*/  SHF.R.U32.HI R19, RZ, 0x10, R76.reuse ;  /* 0x00000010ff137819 */ /* 0x100fe4000001164c */
[----:B------:R-:W-:Y:S02]  /*66a0*/  SHF.R.U32.HI R17, RZ, 0x18, R76 ;  /* 0x00000018ff117819 */ /* 0x000fe4000001164c */
[----:B------:R-:W-:Y:S02]  /*66b0*/  PRMT R32, R12, 0x7610, R32 ;  /* 0x000076100c207816 */ /* 0x000fe40000000020 */
[----:B--2---:R-:W-:-:S02]  /*66c0*/  SHF.R.U32.HI R24, RZ, 0x8, R88 ;  /* 0x00000008ff187819 */ /* 0x004fc40000011658 */
[----:B------:R-:W-:Y:S02]  /*66d0*/  PRMT R54, R0, 0x7610, R54 ;  /* 0x0000761000367816 */ /* 0x000fe40000000036 */
[--C-:B------:R-:W-:Y:S02]  /*66e0*/  SHF.R.U32.HI R28, RZ, 0x10, R88.reuse ;  /* 0x00000010ff1c7819 */ /* 0x100fe40000011658 */
[----:B------:R-:W-:Y:S02]  /*66f0*/  SHF.R.U32.HI R39, RZ, 0x18, R88 ;  /* 0x00000018ff277819 */ /* 0x000fe40000011658 */
[----:B------:R-:W-:Y:S02]  /*6700*/  PRMT R69, R88, 0x7610, R69 ;  /* 0x0000761058457816 */ /* 0x000fe40000000045 */
[----:B---3--:R-:W-:Y:S02]  /*6710*/  PRMT R22, R16, 0x7610, R22 ;  /* 0x0000761010167816 */ /* 0x008fe40000000016 */
[----:B------:R-:W-:-:S02]  /*6720*/  SHF.R.U64 R65, R82, 0x8, R80 ;  /* 0x0000000852417819 */ /* 0x000fc40000001250 */
[C-C-:B------:R-:W-:Y:S02]  /*6730*/  SHF.R.U64 R66, R82.reuse, 0x10, R80.reuse ;  /* 0x0000001052427819 */ /* 0x140fe40000001250 */
[C---:B------:R-:W-:Y:S02]  /*6740*/  SHF.R.U64 R61, R82.reuse, 0x18, R80 ;  /* 0x00000018523d7819 */ /* 0x040fe40000001250 */
[----:B------:R-:W-:Y:S02]  /*6750*/  PRMT R68, R82, 0x7610, R68 ;  /* 0x0000761052447816 */ /* 0x000fe40000000044 */
[--C-:B------:R-:W-:Y:S02]  /*6760*/  SHF.R.U32.HI R38, RZ, 0x8, R80.reuse ;  /* 0x00000008ff267819 */ /* 0x100fe40000011650 */
[--C-:B------:R-:W-:Y:S02]  /*6770*/  SHF.R.U32.HI R35, RZ, 0x10, R80.reuse ;  /* 0x00000010ff237819 */ /* 0x100fe40000011650 */
[----:B------:R-:W-:-:S02]  /*6780*/  SHF.R.U32.HI R34, RZ, 0x18, R80 ;  /* 0x00000018ff227819 */ /* 0x000fc40000011650 */
[----:B------:R-:W-:Y:S02]  /*6790*/  PRMT R67, R80, 0x7610, R67 ;  /* 0x0000761050437816 */ /* 0x000fe40000000043 */
[C-C-:B------:R-:W-:Y:S02]  /*67a0*/  SHF.R.U64 R63, R78.reuse, 0x8, R76.reuse ;  /* 0x000000084e3f7819 */ /* 0x140fe4000000124c */
[C-C-:B------:R-:W-:Y:S02]  /*67b0*/  SHF.R.U64 R62, R78.reuse, 0x10, R76.reuse ;  /* 0x000000104e3e7819 */ /* 0x140fe4000000124c */
[C---:B------:R-:W-:Y:S02]  /*67c0*/  SHF.R.U64 R59, R78.reuse, 0x18, R76 ;  /* 0x000000184e3b7819 */ /* 0x040fe4000000124c */
[----:B------:R-:W-:Y:S02]  /*67d0*/  PRMT R64, R78, 0x7610, R64 ;  /* 0x000076104e407816 */ /* 0x000fe40000000040 */
[----:B------:R-:W-:-:S02]  /*67e0*/  SHF.R.U32.HI R18, RZ, 0x8, R76 ;  /* 0x00000008ff127819 */ /* 0x000fc4000001164c */
[----:B------:R-:W-:Y:S02]  /*67f0*/  PRMT R33, R76, 0x7610, R33 ;  /* 0x000076104c217816 */ /* 0x000fe40000000021 */
[----:B------:R-:W-:Y:S02]  /*6800*/  PRMT R21, R29, 0x7610, R21 ;  /* 0x000076101d157816 */ /* 0x000fe40000000015 */
[----:B------:R-:W-:Y:S02]  /*6810*/  PRMT R23, R15, 0x7610, R23 ;  /* 0x000076100f177816 */ /* 0x000fe40000000017 */
[----:B------:R-:W-:Y:S02]  /*6820*/  PRMT R26, R14, 0x7610, R26 ;  /* 0x000076100e1a7816 */ /* 0x000fe4000000001a */
[----:B------:R-:W-:Y:S02]  /*6830*/  PRMT R20, R13, 0x7610, R20 ;  /* 0x000076100d147816 */ /* 0x000fe40000000014 */
[----:B------:R-:W-:-:S02]  /*6840*/  PRMT R49, R3, 0x7610, R49 ;  /* 0x0000761003317816 */ /* 0x000fc40000000031 */
[----:B------:R-:W-:Y:S02]  /*6850*/  PRMT R36, R2, 0x7610, R36 ;  /* 0x0000761002247816 */ /* 0x000fe40000000024 */
[----:B------:R-:W-:Y:S02]  /*6860*/  PRMT R0, R24, 0x7610, R0 ;  /* 0x0000761018007816 */ /* 0x000fe40000000000 */
[----:B------:R-:W-:Y:S02]  /*6870*/  PRMT R16, R19, 0x7610, R16 ;  /* 0x0000761013107816 */ /* 0x000fe40000000010 */
[----:B------:R-:W-:Y:S01]  /*6880*/  PRMT R12, R17, 0x7610, R12 ;  /* 0x00007610110c7816 */ /* 0x000fe2000000000c */
[----:B------:R-:W-:Y:S06]  /*6890*/  BRA `(.L_x_23) ;  /* 0x0000000000b87947 */ /* 0x000fec0003800000 */
.L_x_0:
[----:B------:R2:W-:Y:S01]  /*68a0*/  STL.128 [R1+0x100], R8 ;  /* 0x0001000801007387 */ /* 0x0005e20000100c00 */
[----:B------:R-:W-:Y:S02]  /*68b0*/  SHF.R.U32.HI R0, RZ, 0x8, R8 ;  /* 0x00000008ff007819 */ /* 0x000fe40000011608 */
[--C-:B------:R-:W-:Y:S01]  /*68c0*/  SHF.R.U32.HI R12, RZ, 0x18, R9.reuse ;  /* 0x00000018ff0c7819 */ /* 0x100fe20000011609 */
[----:B------:R2:W-:Y:S01]  /*68d0*/  STL.128 [R1+0x110], R4 ;  /* 0x0001100401007387 */ /* 0x0005e20000100c00 */
[----:B------:R-:W-:Y:S02]  /*68e0*/  SHF.R.U32.HI R18, RZ, 0x8, R4 ;  /* 0x00000008ff127819 */ /* 0x000fe40000011604 */
[----:B------:R-:W-:Y:S02]  /*68f0*/  SHF.R.U32.HI R2, RZ, 0x18, R8 ;  /* 0x00000018ff027819 */ /* 0x000fe40000011608 */
[----:B------:R-:W-:Y:S02]  /*6900*/  SHF.R.U32.HI R3, RZ, 0x8, R9 ;  /* 0x00000008ff037819 */ /* 0x000fe40000011609 */
[----:B------:R-:W-:-:S02]  /*6910*/  SHF.R.U32.HI R13, RZ, 0x8, R10 ;  /* 0x00000008ff0d7819 */ /* 0x000fc4000001160a */
[----:B------:R-:W-:Y:S02]  /*6920*/  SHF.R.U32.HI R14, RZ, 0x18, R10 ;  /* 0x00000018ff0e7819 */ /* 0x000fe4000001160a */
[--C-:B------:R-:W-:Y:S02]  /*6930*/  SHF.R.U32.HI R15, RZ, 0x8, R11.reuse ;  /* 0x00000008ff0f7819 */ /* 0x100fe4000001160b */
[----:B------:R-:W-:Y:S02]  /*6940*/  SHF.R.U32.HI R17, RZ, 0x18, R11 ;  /* 0x00000018ff117819 */ /* 0x000fe4000001160b */
[----:B------:R-:W-:Y:S02]  /*6950*/  SHF.R.U32.HI R19, RZ, 0x18, R4 ;  /* 0x00000018ff137819 */ /* 0x000fe40000011604 */
[--C-:B------:R-:W-:Y:S02]  /*6960*/  SHF.R.U32.HI R24, RZ, 0x8, R7.reuse ;  /* 0x00000008ff187819 */ /* 0x100fe40000011607 */
[----:B------:R-:W-:-:S02]  /*6970*/  SHF.R.U32.HI R25, RZ, 0x18, R7 ;  /* 0x00000018ff197819 */ /* 0x000fc40000011607 */
[----:B------:R-:W-:Y:S02]  /*6980*/  PRMT R21, R0, 0x7610, R21 ;  /* 0x0000761000157816 */ /* 0x000fe40000000015 */
[----:B------:R-:W-:Y:S02]  /*6990*/  PRMT R32, R12, 0x7610, R32 ;  /* 0x000076100c207816 */ /* 0x000fe40000000020 */
[----:B------:R-:W-:Y:S02]  /*69a0*/  PRMT R65, R18, 0x7610, R65 ;  /* 0x0000761012417816 */ /* 0x000fe40000000041 */
[--C-:B------:R-:W-:Y:S02]  /*69b0*/  SHF.R.U32.HI R38, RZ, 0x8, R5.reuse ;  /* 0x00000008ff267819 */ /* 0x100fe40000011605 */
[----:B------:R-:W-:Y:S02]  /*69c0*/  SHF.R.U32.HI R34, RZ, 0x18, R5 ;  /* 0x00000018ff227819 */ /* 0x000fe40000011605 */
[----:B------:R-:W-:-:S02]  /*69d0*/  SHF.R.U32.HI R63, RZ, 0x8, R6 ;  /* 0x00000008ff3f7819 */ /* 0x000fc40000011606 */
[----:B------:R-:W-:Y:S02]  /*69e0*/  SHF.R.U32.HI R59, RZ, 0x18, R6 ;  /* 0x00000018ff3b7819 */ /* 0x000fe40000011606 */
[C---:B------:R-:W-:Y:S02]  /*69f0*/  PRMT R86, R8.reuse, 0x7610, R86 ;  /* 0x0000761008567816 */ /* 0x040fe40000000056 */
[----:B------:R-:W-:Y:S02]  /*6a00*/  PRMT R22, R8, 0x7632, R22 ;  /* 0x0000763208167816 */ /* 0x000fe40000000016 */
[C---:B------:R-:W-:Y:S02]  /*6a10*/  PRMT R90, R9.reuse, 0x7610, R90 ;  /* 0x00007610095a7816 */ /* 0x040fe4000000005a */
[----:B------:R-:W-:Y:S02]  /*6a20*/  PRMT R20, R9, 0x7632, R20 ;  /* 0x0000763209147816 */ /* 0x000fe40000000014 */
[----:B------:R-:W-:-:S02]  /*6a30*/  PRMT R84, R10, 0x7610, R84 ;  /* 0x000076100a547816 */ /* 0x000fc40000000054 */
[----:B------:R-:W-:Y:S02]  /*6a40*/  PRMT R36, R10, 0x7632, R36 ;  /* 0x000076320a247816 */ /* 0x000fe40000000024 */
        /* <DEDUP_REMOVED lines=12> */
[----:B------:R-:W-:Y:S02]  /*6b10*/  PRMT R49, R13, 0x7610, R49 ;  /* 0x000076100d317816 */ /* 0x000fe40000000031 */
[----:B------:R-:W-:Y:S02]  /*6b20*/  PRMT R54, R14, 0x7610, R54 ;  /* 0x000076100e367816 */ /* 0x000fe40000000036 */
[----:B------:R-:W-:Y:S02]  /*6b30*/  PRMT R0, R15, 0x7610, R0 ;  /* 0x000076100f007816 */ /* 0x000fe40000000000 */
[----:B------:R-:W-:Y:S02]  /*6b40*/  PRMT R39, R17, 0x7610, R39 ;  /* 0x0000761011277816 */ /* 0x000fe40000000027 */
[----:B------:R-:W-:-:S02]  /*6b50*/  PRMT R61, R19, 0x7610, R61 ;  /* 0x00007610133d7816 */ /* 0x000fc4000000003d */
[----:B------:R-:W-:Y:S02]  /*6b60*/  PRMT R18, R24, 0x7610, R18 ;  /* 0x0000761018127816 */ /* 0x000fe40000000012 */
[----:B--2---:R-:W-:-:S07]  /*6b70*/  PRMT R12, R25, 0x7610, R12 ;  /* 0x00007610190c7816 */ /* 0x004fce000000000c */
.L_x_23:
[----:B------:R-:W2:Y:S02]  /*6b80*/  LDC.64 R2, c[0x0][0x380] ;  /* 0x0000e000ff027b82 */ /* 0x000ea40000000a00 */
[----:B--2---:R-:W2:Y:S04]  /*6b90*/  LDG.E.U8 R60, desc[UR48][R2.64+0xa] ;  /* 0x00000a30023c7981 */ /* 0x004ea8000c1e1100 */
[----:B------:R-:W3:Y:S04]  /*6ba0*/  LDG.E.U8 R55, desc[UR48][R2.64+0xb] ;  /* 0x00000b3002377981 */ /* 0x000ee8000c1e1100 */
        /* <DEDUP_REMOVED lines=18> */
[----:B------:R-:W-:-:S02]  /*6cd0*/  LOP3.LUT R59, R59, 0xffff, RZ, 0xc0, !PT ;  /* 0x0000ffff3b3b7812 */ /* 0x000fc400078ec0ff */
[----:B------:R-:W-:Y:S02]  /*6ce0*/  LOP3.LUT R62, R62, 0xffff, RZ, 0xc0, !PT ;  /* 0x0000ffff3e3e7812 */ /* 0x000fe400078ec0ff */
[----:B------:R-:W-:Y:S02]  /*6cf0*/  LOP3.LUT R63, R63, 0xffff, RZ, 0xc0, !PT ;  /* 0x0000ffff3f3f7812 */ /* 0x000fe400078ec0ff */
[----:B------:R-:W-:Y:S02]  /*6d00*/  LOP3.LUT R64, R64, 0xffff, RZ, 0xc0, !PT ;  /* 0x0000ffff40407812 */ /* 0x000fe400078ec0ff */
[----:B------:R-:W-:Y:S02]  /*6d10*/  LOP3.LUT R61, R61, 0xffff, RZ, 0xc0, !PT ;  /* 0x0000ffff3d3d7812 */ /* 0x000fe400078ec0ff */
[----:B------:R-:W-:Y:S02]  /*6d20*/  LOP3.LUT R66, R66, 0xffff, RZ, 0xc0, !PT ;  /* 0x0000ffff42427812 */ /* 0x000fe400078ec0ff */
[----:B------:R-:W-:-:S02]  /*6d30*/  LOP3.LUT R65, R65, 0xffff, RZ, 0xc0, !PT ;  /* 0x0000ffff41417812 */ /* 0x000fc400078ec0ff */
[----:B------:R-:W-:Y:S02]  /*6d40*/  LOP3.LUT R68, R68, 0xffff, RZ, 0xc0, !PT ;  /* 0x0000ffff44447812 */ /* 0x000fe400078ec0ff */
[----:B------:R-:W-:Y:S02]  /*6d50*/  PRMT R15, R62, 0x3340, R59 ;  /* 0x000033403e0f7816 */ /* 0x000fe4000000003b */
[----:B0-----:R-:W-:Y:S02]  /*6d60*/  PRMT R2, R64, 0x3340, R63 ;  /* 0x0000334040027816 */ /* 0x001fe4000000003f */
[----:B------:R-:W-:Y:S02]  /*6d70*/  PRMT R13, R66, 0x3340, R61 ;  /* 0x00003340420d7816 */ /* 0x000fe4000000003d */
[----:B------:R-:W-:Y:S02]  /*6d80*/  PRMT R30, R68, 0x3340, R65 ;  /* 0x00003340441e7816 */ /* 0x000fe40000000041 */
[----:B------:R-:W-:-:S02]  /*6d90*/  LOP3.LUT R34, R34, 0xffff, RZ, 0xc0, !PT ;  /* 0x0000ffff22227812 */ /* 0x000fc400078ec0ff */
[----:B------:R-:W-:Y:S02]  /*6da0*/  LOP3.LUT R35, R35, 0xffff, RZ, 0xc0, !PT ;  /* 0x0000ffff23237812 */ /* 0x000fe400078ec0ff */
[----:B------:R-:W-:Y:S02]  /*6db0*/  LOP3.LUT R67, R67, 0xffff, RZ, 0xc0, !PT ;  /* 0x0000ffff43437812 */ /* 0x000fe400078ec0ff */
[----:B------:R-:W-:Y:S02]  /*6dc0*/  LOP3.LUT R38, R38, 0xffff, RZ, 0xc0, !PT ;  /* 0x0000ffff26267812 */ /* 0x000fe400078ec0ff */
[----:B------:R-:W-:Y:S02]  /*6dd0*/  PRMT R15, R2, 0x5410, R15 ;  /* 0x00005410020f7816 */ /* 0x000fe4000000000f */
[----:B------:R-:W-:Y:S02]  /*6de0*/  PRMT R13, R30, 0x5410, R13 ;  /* 0x000054101e0d7816 */ /* 0x000fe4000000000d */
[----:B------:R-:W-:-:S02]  /*6df0*/  LOP3.LUT R40, R28, 0xffff, RZ, 0xc0, !PT ;  /* 0x0000ffff1c287812 */ /* 0x000fc400078ec0ff */
[----:B------:R-:W-:Y:S02]  /*6e00*/  PRMT R14, R35, 0x3340, R34 ;  /* 0x00003340230e7816 */ /* 0x000fe40000000022 */
[----:B------:R-:W-:Y:S02]  /*6e10*/  PRMT R3, R67, 0x3340, R38 ;  /* 0x0000334043037816 */ /* 0x000fe40000000026 */
[----:B------:R-:W-:Y:S02]  /*6e20*/  LOP3.LUT R30, R12, 0xffff, RZ, 0xc0, !PT ;  /* 0x0000ffff0c1e7812 */ /* 0x000fe400078ec0ff */
[----:B------:R-:W-:Y:S02]  /*6e30*/  LOP3.LUT R2, R18, 0xff, RZ, 0xc0, !PT ;  /* 0x000000ff12027812 */ /* 0x000fe400078ec0ff */
[----:B------:R-:W-:Y:S02]  /*6e40*/  LOP3.LUT R28, R16, 0xff, RZ, 0xc0, !PT ;  /* 0x000000ff101c7812 */ /* 0x000fe400078ec0ff */
[----:B------:R-:W-:-:S02]  /*6e50*/  LOP3.LUT R39, R39, 0xffff, RZ, 0xc0, !PT ;  /* 0x0000ffff27277812 */ /* 0x000fc400078ec0ff */
[----:B------:R-:W-:Y:S02]  /*6e60*/  LOP3.LUT R69, R69, 0xffff, RZ, 0xc0, !PT ;  /* 0x0000ffff45457812 */ /* 0x000fe400078ec0ff */
[----:B------:R-:W-:Y:S01]  /*6e70*/  LOP3.LUT R70, R0, 0xffff, RZ, 0xc0, !PT ;  /* 0x0000ffff00467812 */ /* 0x000fe200078ec0ff */
[----:B------:R-:W-:Y:S01]  /*6e80*/  IMAD.WIDE.U32 R28, R28, 0x10000, RZ ;  /* 0x000100001c1c7825 */ /* 0x000fe200078e00ff */
[----:B------:R-:W-:Y:S02]  /*6e90*/  PRMT R14, R3, 0x5410, R14 ;  /* 0x00005410030e7816 */ /* 0x000fe4000000000e */
[----:B------:R-:W-:Y:S01]  /*6ea0*/  PRMT R12, R40, 0x3340, R39 ;  /* 0x00003340280c7816 */ /* 0x000fe20000000027 */
[----:B------:R-:W-:Y:S01]  /*6eb0*/  IMAD.WIDE.U32 R2, R2, 0x100, RZ ;  /* 0x0000010002027825 */ /* 0x000fe200078e00ff */
[----:B------:R-:W-:-:S03]  /*6ec0*/  PRMT R17, R69, 0x3340, R70 ;  /* 0x0000334045117816 */ /* 0x000fc60000000046 */
[----:B------:R-:W-:Y:S01]  /*6ed0*/  IMAD.WIDE.U32 R30, R30, 0x1000000, RZ ;  /* 0x010000001e1e7825 */ /* 0x000fe200078e00ff */
[----:B------:R-:W-:Y:S02]  /*6ee0*/  LOP3.LUT R90, R90, 0xffff, RZ, 0xc0, !PT ;  /* 0x0000ffff5a5a7812 */ /* 0x000fe400078ec0ff */
[----:B------:R-:W-:Y:S02]  /*6ef0*/  LOP3.LUT R19, R26, 0xffff, RZ, 0xc0, !PT ;  /* 0x0000ffff1a137812 */ /* 0x000fe400078ec0ff */
[----:B------:R-:W-:Y:S02]  /*6f00*/  PRMT R18, R18, 0x7604, R33 ;  /* 0x0000760412127816 */ /* 0x000fe40000000021 */
[----:B------:R-:W-:Y:S02]  /*6f10*/  PRMT R12, R17, 0x5410, R12 ;  /* 0x00005410110c7816 */ /* 0x000fe4000000000c */
[----:B------:R-:W-:Y:S02]  /*6f20*/  LOP3.LUT R0, R31, R29, R3, 0xfe, !PT ;  /* 0x0000001d1f007212 */ /* 0x000fe400078efe03 */
[----:B------:R-:W-:-:S02]  /*6f30*/  LOP3.LUT R17, R32, 0xffff, RZ, 0xc0, !PT ;  /* 0x0000ffff20117812 */ /* 0x000fc400078ec0ff */
[----:B------:R-:W-:Y:S02]  /*6f40*/  LOP3.LUT R20, R20, 0xffff, RZ, 0xc0, !PT ;  /* 0x0000ffff14147812 */ /* 0x000fe400078ec0ff */
[----:B------:R-:W-:Y:S01]  /*6f50*/  PRMT R3, R90, 0x3340, R19 ;  /* 0x000033405a037816 */ /* 0x000fe20000000013 */
[----:B------:R0:W-:Y:S01]  /*6f60*/  STL.U16 [R1+0x30], R18 ;  /* 0x0000301201007387 */ /* 0x0001e20000100400 */
[----:B------:R-:W-:Y:S02]  /*6f70*/  LOP3.LUT R2, R2, 0xff, R33, 0xf8, !PT ;  /* 0x000000ff02027812 */ /* 0x000fe400078ef821 */
[----:B------:R-:W-:Y:S02]  /*6f80*/  LOP3.LUT R19, R19, 0xff, RZ, 0xc0, !PT ;  /* 0x000000ff13137812 */ /* 0x000fe400078ec0ff */
[----:B------:R-:W-:Y:S02]  /*6f90*/  LOP3.LUT R40, R40, 0xff, RZ, 0xc0, !PT ;  /* 0x000000ff28287812 */ /* 0x000fe400078ec0ff */
[----:B------:R-:W-:Y:S01]  /*6fa0*/  LOP3.LUT R41, R38, 0xff, RZ, 0xc0, !PT ;  /* 0x000000ff26297812 */ /* 0x000fe200078ec0ff */
[----:B------:R1:W-:Y:S01]  /*6fb0*/  STL.U8 [R1+0x32], R16 ;  /* 0x0000321001007387 */ /* 0x0003e20000100000 */
[----:B0-----:R-:W-:-:S02]  /*6fc0*/  PRMT R18, R20, 0x3340, R17 ;  /* 0x0000334014127816 */ /* 0x001fc40000000011 */
[----:B------:R-:W-:Y:S01]  /*6fd0*/  LOP3.LUT R20, R20, 0xff, RZ, 0xc0, !PT ;  /* 0x000000ff14147812 */ /* 0x000fe200078ec0ff */
[----:B------:R0:W-:Y:S01]  /*6fe0*/  STL.128 [R1+0x20], R12 ;  /* 0x0000200c01007387 */ /* 0x0001e20000100c00 */
[----:B------:R-:W-:Y:S01]  /*6ff0*/  LOP3.LUT R2, R30, R28, R2, 0xfe, !PT ;  /* 0x0000001c1e027212 */ /* 0x000fe200078efe02 */
[----:B------:R-:W-:Y:S01]  /*7000*/  IMAD.WIDE.U32 R30, R19, 0x100, RZ ;  /* 0x00000100131e7825 */ /* 0x000fe200078e00ff */
[----:B------:R-:W-:Y:S02]  /*7010*/  LOP3.LUT R26, R35, 0xff, RZ, 0xc0, !PT ;  /* 0x000000ff231a7812 */ /* 0x000fe400078ec0ff */
[----:B-1----:R-:W-:Y:S01]  /*7020*/  LOP3.LUT R16, R70, 0xff, RZ, 0xc0, !PT ;  /* 0x000000ff46107812 */ /* 0x002fe200078ec0ff */
[----:B------:R-:W-:Y:S01]  /*7030*/  IMAD.WIDE.U32 R28, R17, 0x1000000, RZ ;  /* 0x01000000111c7825 */ /* 0x000fe200078e00ff */
[----:B------:R-:W-:-:S03]  /*7040*/  LOP3.LUT R19, R30, 0xff, R90, 0xf8, !PT ;  /* 0x000000ff1e137812 */ /* 0x000fc600078ef85a */
[----:B------:R-:W-:-:S04]  /*7050*/  IMAD.WIDE.U32 R32, R20, 0x10000, RZ ;  /* 0x0001000014207825 */ /* 0x000fc800078e00ff */
[----:B0-----:R-:W-:-:S04]  /*7060*/  IMAD.WIDE.U32 R12, R34, 0x1000000, RZ ;  /* 0x01000000220c7825 */ /* 0x001fc800078e00ff */
[----:B------:R-:W-:-:S04]  /*7070*/  IMAD.WIDE.U32 R34, R40, 0x10000, RZ ;  /* 0x0001000028227825 */ /* 0x000fc800078e00ff */
[----:B------:R-:W-:Y:S01]  /*7080*/  IMAD.WIDE.U32 R40, R41, 0x100, RZ ;  /* 0x0000010029287825 */ /* 0x000fe200078e00ff */
[----:B------:R-:W-:-:S03]  /*7090*/  LOP3.LUT R84, R84, 0xffff, RZ, 0xc0, !PT ;  /* 0x0000ffff54547812 */ /* 0x000fc600078ec0ff */
[----:B------:R-:W-:Y:S01]  /*70a0*/  IMAD.WIDE.U32 R14, R39, 0x1000000, RZ ;  /* 0x01000000270e7825 */ /* 0x000fe200078e00ff */
[----:B------:R-:W-:-:S03]  /*70b0*/  LOP3.LUT R49, R49, 0xffff, RZ, 0xc0, !PT ;  /* 0x0000ffff31317812 */ /* 0x000fc600078ec0ff */
[----:B------:R-:W-:Y:S01]  /*70c0*/  IMAD.WIDE.U32 R38, R16, 0x100, RZ ;  /* 0x0000010010267825 */ /* 0x000fe200078e00ff */
[----:B------:R-:W-:-:S03]  /*70d0*/  LOP3.LUT R67, R40, 0xff, R67, 0xf8, !PT ;  /* 0x000000ff28437812 */ /* 0x000fc600078ef843 */
[----:B------:R-:W-:Y:S01]  /*70e0*/  IMAD.WIDE.U32 R16, R26, 0x10000, RZ ;  /* 0x000100001a107825 */ /* 0x000fe200078e00ff */
[----:B------:R-:W-:Y:S02]  /*70f0*/  LOP3.LUT R31, R29, R33, R31, 0xfe, !PT ;  /* 0x000000211d1f7212 */ /* 0x000fe400078efe1f */
[----:B------:R-:W-:Y:S02]  /*7100*/  LOP3.LUT R26, R28, R32, R19, 0xfe, !PT ;  /* 0x000000201c1a7212 */ /* 0x000fe400078efe13 */
[----:B------:R-:W-:Y:S01]  /*7110*/  PRMT R19, R84, 0x3340, R49 ;  /* 0x0000334054137816 */ /* 0x000fe20000000031 */
[----:B------:R-:W-:Y:S01]  /*7120*/  IMAD.SHL.U32 R49, R49, 0x100, RZ ;  /* 0x0000010031317824 */ /* 0x000fe200078e00ff */
[----:B------:R-:W-:Y:S02]  /*7130*/  LOP3.LUT R41, R13, R17, R41, 0xfe, !PT ;  /* 0x000000110d297212 */ /* 0x000fe400078efe29 */
[----:B------:R-:W-:Y:S02]  /*7140*/  LOP3.LUT R28, R12, R16, R67, 0xfe, !PT ;  /* 0x000000100c1c7212 */ /* 0x000fe400078efe43 */
[----:B------:R-:W-:-:S02]  /*7150*/  LOP3.LUT R12, R31, 0xff, R84, 0xf8, !PT ;  /* 0x000000ff1f0c7812 */ /* 0x000fc400078ef854 */
[----:B------:R-:W-:Y:S02]  /*7160*/  LOP3.LUT R13, R36, 0xffff, RZ, 0xc0, !PT ;  /* 0x0000ffff240d7812 */ /* 0x000fe400078ec0ff */
[----:B------:R-:W-:Y:S02]  /*7170*/  LOP3.LUT R49, R12, 0xff00, R49, 0xf8, !PT ;  /* 0x0000ff000c317812 */ /* 0x000fe400078ef831 */
[----:B------:R-:W-:Y:S01]  /*7180*/  LOP3.LUT R69, R38, 0xff, R69, 0xf8, !PT ;  /* 0x000000ff26457812 */ /* 0x000fe200078ef845 */
[----:B------:R-:W-:Y:S01]  /*7190*/  IMAD.U32 R12, R13, 0x10000, RZ ;  /* 0x000100000d0c7824 */ /* 0x000fe200078e00ff */
[----:B------:R-:W-:Y:S02]  /*71a0*/  LOP3.LUT R54, R54, 0xffff, RZ, 0xc0, !PT ;  /* 0x0000ffff36367812 */ /* 0x000fe400078ec0ff */
[----:B------:R-:W-:Y:S02]  /*71b0*/  LOP3.LUT R39, R15, R35, R39, 0xfe, !PT ;  /* 0x000000230f277212 */ /* 0x000fe400078efe27 */
[----:B------:R-:W-:-:S02]  /*71c0*/  LOP3.LUT R34, R14, R34, R69, 0xfe, !PT ;  /* 0x000000220e227212 */ /* 0x000fc400078efe45 */
[----:B------:R-:W-:Y:S02]  /*71d0*/  LOP3.LUT R30, R49, 0xff0000, R12, 0xf8, !PT ;  /* 0x00ff0000311e7812 */ /* 0x000fe400078ef80c */
[----:B------:R-:W-:Y:S01]  /*71e0*/  PRMT R20, R13, 0x3340, R54 ;  /* 0x000033400d147816 */ /* 0x000fe20000000036 */
[----:B------:R-:W-:Y:S01]  /*71f0*/  IMAD.SHL.U32 R63, R63, 0x100, RZ ;  /* 0x000001003f3f7824 */ /* 0x000fe200078e00ff */
[----:B------:R-:W-:Y:S01]  /*7200*/  LOP3.LUT R64, R41, 0xff, R64, 0xf8, !PT ;  /* 0x000000ff29407812 */ /* 0x000fe200078ef840 */
[----:B------:R-:W-:Y:S02]  /*7210*/  IMAD.SHL.U32 R29, R54, 0x1000000, RZ ;  /* 0x01000000361d7824 */ /* 0x000fe400078e00ff */
[----:B------:R-:W-:Y:S01]  /*7220*/  IMAD.U32 R62, R62, 0x10000, RZ ;  /* 0x000100003e3e7824 */ /* 0x000fe200078e00ff */
[----:B------:R-:W-:Y:S02]  /*7230*/  LOP3.LUT R31, R64, 0xff00, R63, 0xf8, !PT ;  /* 0x0000ff00401f7812 */ /* 0x000fe400078ef83f */
[----:B------:R-:W-:Y:S01]  /*7240*/  LOP3.LUT R29, R29, R30, RZ, 0xfc, !PT ;  /* 0x0000001e1d1d7212 */ /* 0x000fe200078efcff */
[----:B------:R-:W-:Y:S01]  /*7250*/  IMAD.SHL.U32 R30, R59, 0x1000000, RZ ;  /* 0x010000003b1e7824 */ /* 0x000fe200078e00ff */
[----:B------:R-:W-:-:S02]  /*7260*/  LOP3.LUT R31, R31, 0xff0000, R62, 0xf8, !PT ;  /* 0x00ff00001f1f7812 */ /* 0x000fc400078ef83e */
[----:B------:R-:W-:Y:S02]  /*7270*/  LOP3.LUT R68, R39, 0xff, R68, 0xf8, !PT ;  /* 0x000000ff27447812 */ /* 0x000fe400078ef844 */
[----:B------:R-:W-:Y:S02]  /*7280*/  LOP3.LUT R30, R30, R31, RZ, 0xfc, !PT ;  /* 0x0000001f1e1e7212 */ /* 0x000fe400078efcff */
[----:B------:R-:W-:Y:S02]  /*7290*/  LOP3.LUT R86, R86, 0xffff, RZ, 0xc0, !PT ;  /* 0x0000ffff56567812 */ /* 0x000fe400078ec0ff */
[----:B------:R-:W-:Y:S02]  /*72a0*/  LOP3.LUT R21, R21, 0xffff, RZ, 0xc0, !PT ;  /* 0x0000ffff15157812 */ /* 0x000fe400078ec0ff */
[----:B------:R-:W-:Y:S01]  /*72b0*/  LOP3.LUT R22, R22, 0xffff, RZ, 0xc0, !PT ;  /* 0x0000ffff16167812 */ /* 0x000fe200078ec0ff */
[----:B------:R-:W-:Y:S01]  /*72c0*/  IMAD.SHL.U32 R65, R65, 0x100, RZ ;  /* 0x0000010041417824 */ /* 0x000fe200078e00ff */
[----:B------:R-:W-:-:S02]  /*72d0*/  LOP3.LUT R23, R23, 0xffff, RZ, 0xc0, !PT ;  /* 0x0000ffff17177812 */ /* 0x000fc400078ec0ff */
[----:B------:R-:W-:Y:S01]  /*72e0*/  PRMT R18, R3, 0x5410, R18 ;  /* 0x0000541003127816 */ /* 0x000fe20000000012 */
[----:B--2---:R-:W-:-:S04]  /*72f0*/  IMAD.WIDE.U32 R12, R60, 0x10000, RZ ;  /* 0x000100003c0c7825 */ /* 0x004fc800078e00ff */
[----:B---3--:R-:W-:-:S04]  /*7300*/  IMAD.WIDE.U32 R14, R55, 0x1000000, RZ ;  /* 0x01000000370e7825 */ /* 0x008fc800078e00ff */
[----:B----4-:R-:W-:-:S05]  /*7310*/  IMAD.WIDE.U32 R16, R57, 0x100, RZ ;  /* 0x0000010039107825 */ /* 0x010fca00078e00ff */
[----:B------:R-:W-:Y:S01]  /*7320*/  LOP3.LUT R15, R15, R13, R17, 0xfe, !PT ;  /* 0x0000000d0f0f7212 */ /* 0x000fe200078efe11 */
[----:B-----5:R-:W-:-:S03]  /*7330*/  IMAD.SHL.U32 R13, R51, 0x100, RZ ;  /* 0x00000100330d7824 */ /* 0x020fc600078e00ff */
[----:B------:R-:W-:-:S04]  /*7340*/  LOP3.LUT R32, R15, 0xff, R56, 0xf8, !PT ;  /* 0x000000ff0f207812 */ /* 0x000fc800078ef838 */
[----:B------:R-:W-:Y:S01]  /*7350*/  LOP3.LUT R32, R32, 0xff00, R13, 0xf8, !PT ;  /* 0x0000ff0020207812 */ /* 0x000fe200078ef80d */
[----:B------:R-:W-:Y:S01]  /*7360*/  IMAD.U32 R13, R52, 0x10000, RZ ;  /* 0x00010000340d7824 */ /* 0x000fe200078e00ff */
[----:B------:R-:W-:Y:S01]  /*7370*/  LOP3.LUT R31, R16, 0xff, R58, 0xf8, !PT ;  /* 0x000000ff101f7812 */ /* 0x000fe200078ef83a */
[----:B------:R-:W-:-:S03]  /*7380*/  IMAD.WIDE.U32 R40, R50, 0x10000, RZ ;  /* 0x0001000032287825 */ /* 0x000fc600078e00ff */
[----:B------:R-:W-:Y:S01]  /*7390*/  LOP3.LUT R33, R32, 0xff0000, R13, 0xf8, !PT ;  /* 0x00ff000020217812 */ /* 0x000fe200078ef80d */
[----:B------:R-:W-:-:S04]  /*73a0*/  IMAD.WIDE.U32 R38, R45, 0x1000000, RZ ;  /* 0x010000002d267825 */ /* 0x000fc800078e00ff */
[----:B------:R-:W-:-:S04]  /*73b0*/  IMAD.WIDE.U32 R16, R47, 0x100, RZ ;  /* 0x000001002f107825 */ /* 0x000fc800078e00ff */
[----:B------:R-:W-:Y:S01]  /*73c0*/  IMAD.SHL.U32 R32, R53, 0x1000000, RZ ;  /* 0x0100000035207824 */ /* 0x000fe200078e00ff */
[----:B------:R-:W-:Y:S02]  /*73d0*/  LOP3.LUT R17, R39, R41, R17, 0xfe, !PT ;  /* 0x0000002927117212 */ /* 0x000fe400078efe11 */
[----:B------:R-:W-:Y:S01]  /*73e0*/  LOP3.LUT R31, R14, R12, R31, 0xfe, !PT ;  /* 0x0000000c0e1f7212 */ /* 0x000fe200078efe1f */
[----:B------:R-:W-:Y:S01]  /*73f0*/  IMAD.SHL.U32 R13, R43, 0x100, RZ ;  /* 0x000001002b0d7824 */ /* 0x000fe200078e00ff */
[----:B------:R-:W-:Y:S02]  /*7400*/  LOP3.LUT R32, R32, R33, RZ, 0xfc, !PT ;  /* 0x0000002120207212 */ /* 0x000fe400078efcff */
[----:B------:R-:W-:Y:S02]  /*7410*/  LOP3.LUT R14, R17, 0xff, R46, 0xf8, !PT ;  /* 0x000000ff110e7812 */ /* 0x000fe400078ef82e */
[----:B------:R-:W-:Y:S02]  /*7420*/  LOP3.LUT R33, R16, 0xff, R48, 0xf8, !PT ;  /* 0x000000ff10217812 */ /* 0x000fe400078ef830 */
[----:B------:R-:W-:Y:S01]  /*7430*/  LOP3.LUT R17, R14, 0xff00, R13, 0xf8, !PT ;  /* 0x0000ff000e117812 */ /* 0x000fe200078ef80d */
[----:B------:R-:W-:Y:S01]  /*7440*/  IMAD.U32 R14, R44, 0x10000, RZ ;  /* 0x000100002c0e7824 */ /* 0x000fe200078e00ff */
[----:B------:R-:W-:-:S02]  /*7450*/  PRMT R13, R48, 0x3340, R47 ;  /* 0x00003340300d7816 */ /* 0x000fc4000000002f */
[----:B------:R-:W-:Y:S01]  /*7460*/  LOP3.LUT R33, R38, R40, R33, 0xfe, !PT ;  /* 0x0000002826217212 */ /* 0x000fe200078efe21 */
[----:B------:R-:W-:Y:S01]  /*7470*/  IMAD.WIDE.U32 R38, R37, 0x10000, RZ ;  /* 0x0001000025267825 */ /* 0x000fe200078e00ff */
[----:B------:R-:W-:-:S03]  /*7480*/  PRMT R16, R46, 0x3340, R43 ;  /* 0x000033402e107816 */ /* 0x000fc6000000002b */
[----:B------:R-:W-:-:S04]  /*7490*/  IMAD.WIDE.U32 R40, R42, 0x1000000, RZ ;  /* 0x010000002a287825 */ /* 0x000fc800078e00ff */
[----:B------:R-:W-:Y:S01]  /*74a0*/  IMAD.WIDE.U32 R46, R27, 0x100, RZ ;  /* 0x000001001b2e7825 */ /* 0x000fe200078e00ff */
[----:B------:R-:W-:Y:S02]  /*74b0*/  PRMT R12, R50, 0x3340, R45 ;  /* 0x00003340320c7816 */ /* 0x000fe4000000002d */
[----:B------:R-:W-:Y:S02]  /*74c0*/  LOP3.LUT R48, R17, 0xff0000, R14, 0xf8, !PT ;  /* 0x00ff000011307812 */ /* 0x000fe400078ef80e */
[----:B------:R-:W-:Y:S02]  /*74d0*/  LOP3.LUT R17, R41, R39, R47, 0xfe, !PT ;  /* 0x0000002729117212 */ /* 0x000fe400078efe2f */
[----:B------:R-:W-:Y:S02]  /*74e0*/  PRMT R12, R13, 0x5410, R12 ;  /* 0x000054100d0c7816 */ /* 0x000fe4000000000c */
[----:B------:R-:W-:Y:S02]  /*74f0*/  PRMT R13, R44, 0x3340, R25 ;  /* 0x000033402c0d7816 */ /* 0x000fe40000000019 */
[----:B------:R-:W-:-:S02]  /*7500*/  LOP3.LUT R36, R17, 0xff, R86, 0xf8, !PT ;  /* 0x000000ff11247812 */ /* 0x000fc400078ef856 */
[----:B------:R-:W-:Y:S01]  /*7510*/  PRMT R86, R86, 0x3340, R21 ;  /* 0x0000334056567816 */ /* 0x000fe20000000015 */
[----:B------:R-:W-:Y:S01]  /*7520*/  IMAD.SHL.U32 R21, R21, 0x100, RZ ;  /* 0x0000010015157824 */ /* 0x000fe200078e00ff */
[----:B------:R-:W-:Y:S02]  /*7530*/  PRMT R13, R16, 0x5410, R13 ;  /* 0x00005410100d7816 */ /* 0x000fe4000000000d */
[----:B------:R-:W-:Y:S02]  /*7540*/  PRMT R16, R37, 0x3340, R42 ;  /* 0x0000334025107816 */ /* 0x000fe4000000002a */
[----:B------:R-:W-:Y:S02]  /*7550*/  PRMT R3, R24, 0x3340, R27 ;  /* 0x0000334018037816 */ /* 0x000fe4000000001b */
[----:B------:R-:W-:Y:S01]  /*7560*/  PRMT R19, R19, 0x5410, R20 ;  /* 0x0000541013137816 */ /* 0x000fe20000000014 */
[----:B------:R-:W-:Y:S01]  /*7570*/  IMAD.U32 R20, R22, 0x10000, RZ ;  /* 0x0001000016147824 */ /* 0x000fe200078e00ff */
[----:B------:R-:W-:Y:S01]  /*7580*/  PRMT R55, R60, 0x3340, R55 ;  /* 0x000033403c377816 */ /* 0x000fe20000000037 */
[----:B------:R-:W-:Y:S01]  /*7590*/  IMAD.U32 R66, R66, 0x10000, RZ ;  /* 0x0001000042427824 */ /* 0x000fe200078e00ff */
[----:B------:R-:W-:-:S02]  /*75a0*/  PRMT R58, R58, 0x3340, R57 ;  /* 0x000033403a3a7816 */ /* 0x000fc40000000039 */
[----:B------:R-:W-:Y:S02]  /*75b0*/  PRMT R56, R56, 0x3340, R51 ;  /* 0x0000334038387816 */ /* 0x000fe40000000033 */
[----:B------:R-:W-:Y:S02]  /*75c0*/  PRMT R15, R52, 0x3340, R53 ;  /* 0x00003340340f7816 */ /* 0x000fe40000000035 */
[----:B------:R-:W-:Y:S02]  /*75d0*/  PRMT R17, R22, 0x3340, R23 ;  /* 0x0000334016117816 */ /* 0x000fe40000000017 */
[----:B------:R-:W-:Y:S02]  /*75e0*/  LOP3.LUT R21, R36, 0xff00, R21, 0xf8, !PT ;  /* 0x0000ff0024157812 */ /* 0x000fe400078ef815 */
[----:B------:R-:W-:Y:S01]  /*75f0*/  LOP3.LUT R65, R68, 0xff00, R65, 0xf8, !PT ;  /* 0x0000ff0044417812 */ /* 0x000fe200078ef841 */
[----:B------:R-:W-:Y:S01]  /*7600*/  IMAD.SHL.U32 R23, R23, 0x1000000, RZ ;  /* 0x0100000017177824 */ /* 0x000fe200078e00ff */
[----:B------:R-:W-:Y:S01]  /*7610*/  PRMT R16, R3, 0x5410, R16 ;  /* 0x0000541003107816 */ /* 0x000fe20000000010 */
[----:B------:R-:W-:Y:S01]  /*7620*/  IMAD.SHL.U32 R3, R25, 0x1000000, RZ ;  /* 0x0100000019037824 */ /* 0x000fe200078e00ff */
[----:B------:R-:W-:Y:S01]  /*7630*/  PRMT R14, R58, 0x5410, R55 ;  /* 0x000054103a0e7816 */ /* 0x000fe20000000037 */
[----:B------:R-:W-:Y:S01]  /*7640*/  IMAD.SHL.U32 R35, R61, 0x1000000, RZ ;  /* 0x010000003d237824 */ /* 0x000fe200078e00ff */
[----:B------:R-:W-:-:S02]  /*7650*/  PRMT R15, R56, 0x5410, R15 ;  /* 0x00005410380f7816 */ /* 0x000fc4000000000f */
[----:B------:R-:W-:Y:S02]  /*7660*/  PRMT R17, R86, 0x5410, R17 ;  /* 0x0000541056117816 */ /* 0x000fe40000000011 */
[----:B------:R-:W-:Y:S02]  /*7670*/  LOP3.LUT R47, R46, 0xff, R24, 0xf8, !PT ;  /* 0x000000ff2e2f7812 */ /* 0x000fe400078ef818 */
[----:B------:R-:W-:Y:S02]  /*7680*/  LOP3.LUT R20, R21, 0xff0000, R20, 0xf8, !PT ;  /* 0x00ff000015147812 */ /* 0x000fe400078ef814 */
[----:B------:R-:W-:Y:S01]  /*7690*/  LOP3.LUT R66, R65, 0xff0000, R66, 0xf8, !PT ;  /* 0x00ff000041427812 */ /* 0x000fe200078ef842 */
[----:B------:R0:W-:Y:S01]  /*76a0*/  STL.128 [R1], R12 ;  /* 0x0000000c01007387 */ /* 0x0001e20000100c00 */
[----:B------:R-:W-:Y:S01]  /*76b0*/  LOP3.LUT R36, R3, R48, RZ, 0xfc, !PT ;  /* 0x0000003003247212 */ /* 0x000fe200078efcff */
[----:B------:R-:W-:Y:S01]  /*76c0*/  IMAD.MOV.U32 R21, RZ, RZ, -0x80000000 ;  /* 0x80000000ff157424 */ /* 0x000fe200078e00ff */
[----:B------:R-:W-:Y:S01]  /*76d0*/  LOP3.LUT R24, R40, R38, R47, 0xfe, !PT ;  /* 0x0000002628187212 */ /* 0x000fe200078efe2f */
[----:B------:R1:W-:Y:S01]  /*76e0*/  STL.128 [R1+0x10], R16 ;  /* 0x0000101001007387 */ /* 0x0003e20000100c00 */
[----:B------:R-:W-:-:S02]  /*76f0*/  LOP3.LUT R25, R23, R20, RZ, 0xfc, !PT ;  /* 0x0000001417197212 */ /* 0x000fc400078efcff */
[----:B------:R-:W-:Y:S02]  /*7700*/  CS2R R22, SRZ ;  /* 0x0000000000167805 */ /* 0x000fe4000001ff00 */
[----:B------:R-:W-:Y:S01]  /*7710*/  LOP3.LUT R35, R35, R66, RZ, 0xfc, !PT ;  /* 0x0000004223237212 */ /* 0x000fe200078efcff */
[----:B------:R-:W-:Y:S01]  /*7720*/  IMAD.MOV.U32 R20, RZ, RZ, RZ ;  /* 0x000000ffff147224 */ /* 0x000fe200078e00ff */
[----:B------:R-:W-:Y:S01]  /*7730*/  CS2R R54, SRZ ;  /* 0x0000000000367805 */ /* 0x000fe2000001ff00 */
[----:B------:R-:W-:Y:S01]  /*7740*/  IMAD.MOV.U32 R3, RZ, RZ, RZ ;  /* 0x000000ffff037224 */ /* 0x000fe200078e00ff */
[----:B------:R-:W-:Y:S02]  /*7750*/  CS2R R58, SRZ ;  /* 0x00000000003a7805 */ /* 0x000fe4000001ff00 */
[----:B------:R-:W-:Y:S02]  /*7760*/  CS2R R46, SRZ ;  /* 0x00000000002e7805 */ /* 0x000fe4000001ff00 */
[----:B------:R-:W-:-:S02]  /*7770*/  CS2R R44, SRZ ;  /* 0x00000000002c7805 */ /* 0x000fc4000001ff00 */
[----:B------:R-:W-:Y:S01]  /*7780*/  CS2R R40, SRZ ;  /* 0x0000000000287805 */ /* 0x000fe2000001ff00 */
[----:B------:R-:W-:Y:S01]  /*7790*/  IMAD.MOV.U32 R37, RZ, RZ, RZ ;  /* 0x000000ffff257224 */ /* 0x000fe200078e00ff */
[----:B0-----:R-:W-:Y:S02]  /*77a0*/  CS2R R14, SRZ ;  /* 0x00000000000e7805 */ /* 0x001fe4000001ff00 */
[----:B------:R-:W-:Y:S02]  /*77b0*/  CS2R R12, SRZ ;  /* 0x00000000000c7805 */ /* 0x000fe4000001ff00 */
[----:B------:R-:W-:Y:S02]  /*77c0*/  CS2R R38, SRZ ;  /* 0x0000000000267805 */ /* 0x000fe4000001ff00 */
[----:B------:R-:W-:Y:S02]  /*77d0*/  CS2R R56, SRZ ;  /* 0x0000000000387805 */ /* 0x000fe4000001ff00 */
[----:B------:R-:W-:-:S02]  /*77e0*/  CS2R R60, SRZ ;  /* 0x00000000003c7805 */ /* 0x000fc4000001ff00 */
[----:B------:R-:W-:Y:S02]  /*77f0*/  CS2R R48, SRZ ;  /* 0x0000000000307805 */ /* 0x000fe4000001ff00 */
[----:B------:R-:W-:Y:S01]  /*7800*/  CS2R R52, SRZ ;  /* 0x0000000000347805 */ /* 0x000fe2000001ff00 */
[----:B------:R-:W-:Y:S01]  /*7810*/  IMAD.MOV.U32 R63, RZ, RZ, RZ ;  /* 0x000000ffff3f7224 */ /* 0x000fe200078e00ff */
[----:B-1----:R-:W-:Y:S01]  /*7820*/  CS2R R16, SRZ ;  /* 0x0000000000107805 */ /* 0x002fe2000001ff00 */
[----:B------:R-:W-:Y:S01]  /*7830*/  IMAD.MOV.U32 R50, RZ, RZ, RZ ;  /* 0x000000ffff327224 */ /* 0x000fe200078e00ff */
[----:B------:R-:W-:Y:S02]  /*7840*/  CS2R R18, SRZ ;  /* 0x0000000000127805 */ /* 0x000fe4000001ff00 */
[----:B------:R-:W-:Y:S01]  /*7850*/  LOP3.LUT R64, R0, 0x1, RZ, 0xfc, !PT ;  /* 0x0000000100407812 */ /* 0x000fe200078efcff */
[----:B------:R-:W-:Y:S01]  /*7860*/  UMOV UR4, URZ ;  /* 0x000000ff00047c82 */ /* 0x000fe20008000000 */
[----:B------:R-:W-:-:S05]  /*7870*/  UMOV UR5, URZ ;  /* 0x000000ff00057c82 */ /* 0x000fca0008000000 */
.L_x_24:
        /* <DEDUP_REMOVED lines=17> */
[----:B------:R-:W-:Y:S02]  /*7990*/  SHF.L.W.U32.HI R42, R51, 0x1, R66 ;  /* 0x00000001332a7819 */ /* 0x000fe40000010e42 */
[----:B------:R-:W-:Y:S02]  /*79a0*/  LOP3.LUT R73, R55, R63, R24, 0x96, !PT ;  /* 0x0000003f37497212 */ /* 0x000fe400078e9618 */
[----:B------:R-:W-:Y:S02]  /*79b0*/  LOP3.LUT R70, R52, R56, R25, 0x96, !PT ;  /* 0x0000003834467212 */ /* 0x000fe400078e9619 */
[----:B------:R-:W-:Y:S02]  /*79c0*/  SHF.L.W.U32.HI R0, R68, 0x1, R65 ;  /* 0x0000000144007819 */ /* 0x000fe40000010e41 */
[----:B------:R-:W-:-:S02]  /*79d0*/  SHF.L.W.U32.HI R67, R43, 0x1, R62 ;  /* 0x000000012b437819 */ /* 0x000fc40000010e3e */
[----:B------:R-:W-:Y:S02]  /*79e0*/  SHF.L.W.U32.HI R72, R62, 0x1, R43 ;  /* 0x000000013e487819 */ /* 0x000fe40000010e2b */
[----:B------:R-:W-:Y:S02]  /*79f0*/  LOP3.LUT R27, R27, R62, RZ, 0x3c, !PT ;  /* 0x0000003e1b1b7212 */ /* 0x000fe400078e3cff */
[----:B------:R-:W-:Y:S02]  /*7a00*/  LOP3.LUT R62, R42, R65, RZ, 0x3c, !PT ;  /* 0x000000412a3e7212 */ /* 0x000fe400078e3cff */
[----:B------:R-:W-:Y:S02]  /*7a10*/  LOP3.LUT R65, R18, R28, R33, 0x96, !PT ;  /* 0x0000001c12417212 */ /* 0x000fe400078e9621 */
[----:B------:R-:W-:Y:S02]  /*7a20*/  LOP3.LUT R74, R19, R30, R36, 0x96, !PT ;  /* 0x0000001e134a7212 */ /* 0x000fe400078e9624 */
[----:B------:R-:W-:-:S02]  /*7a30*/  LOP3.LUT R73, R61, R73, R48, 0x96, !PT ;  /* 0x000000493d497212 */ /* 0x000fc400078e9630 */
[----:B------:R-:W-:Y:S02]  /*7a40*/  LOP3.LUT R70, R60, R70, R47, 0x96, !PT ;  /* 0x000000463c467212 */ /* 0x000fe400078e962f */
[----:B------:R-:W-:Y:S02]  /*7a50*/  LOP3.LUT R0, R0, R43, RZ, 0x3c, !PT ;  /* 0x0000002b00007212 */ /* 0x000fe400078e3cff */
[----:B------:R-:W-:Y:S02]  /*7a60*/  SHF.L.W.U32.HI R43, R66, 0x1, R51 ;  /* 0x00000001422b7819 */ /* 0x000fe40000010e33 */
[----:B------:R-:W-:Y:S02]  /*7a70*/  LOP3.LUT R65, R17, R65, R38, 0x96, !PT ;  /* 0x0000004111417212 */ /* 0x000fe400078e9626 */
[----:B------:R-:W-:Y:S02]  /*7a80*/  LOP3.LUT R74, R16, R74, R23, 0x96, !PT ;  /* 0x0000004a104a7212 */ /* 0x000fe400078e9617 */
[----:B------:R-:W-:-:S02]  /*7a90*/  SHF.L.W.U32.HI R42, R70, 0x1, R73 ;  /* 0x00000001462a7819 */ /* 0x000fc40000010e49 */
[----:B------:R-:W-:Y:S02]  /*7aa0*/  LOP3.LUT R71, R43, R68, RZ, 0x3c, !PT ;  /* 0x000000442b477212 */ /* 0x000fe400078e3cff */
[----:B------:R-:W-:Y:S02]  /*7ab0*/  SHF.L.W.U32.HI R43, R65, 0x1, R74 ;  /* 0x00000001412b7819 */ /* 0x000fe40000010e4a */
[----:B------:R-:W-:Y:S02]  /*7ac0*/  LOP3.LUT R68, R42, R65, RZ, 0x3c, !PT ;  /* 0x000000412a447212 */ /* 0x000fe400078e3cff */
[----:B------:R-:W-:Y:S02]  /*7ad0*/  SHF.L.W.U32.HI R65, R74, 0x1, R65 ;  /* 0x000000014a417819 */ /* 0x000fe40000010e41 */
        /* <DEDUP_REMOVED lines=11> */
[C---:B------:R-:W-:Y:S02]  /*7b90*/  LOP3.LUT R55, R62.reuse, R48, RZ, 0x3c, !PT ;  /* 0x000000303e377212 */ /* 0x040fe400078e3cff */
[----:B------:R-:W-:Y:S02]  /*7ba0*/  LOP3.LUT R24, R62, R61, RZ, 0x3c, !PT ;  /* 0x0000003d3e187212 */ /* 0x000fe400078e3cff */
[----:B------:R-:W-:-:S02]  /*7bb0*/  LOP3.LUT R31, R68, R2, RZ, 0x3c, !PT ;  /* 0x00000002441f7212 */ /* 0x000fc400078e3cff */
[----:B------:R-:W-:Y:S02]  /*7bc0*/  LOP3.LUT R48, R71, R25, RZ, 0x3c, !PT ;  /* 0x0000001947307212 */ /* 0x000fe400078e3cff */
[C---:B------:R-:W-:Y:S02]  /*7bd0*/  LOP3.LUT R61, R68.reuse, R49, RZ, 0x3c, !PT ;  /* 0x00000031443d7212 */ /* 0x040fe400078e3cff */
[C---:B------:R-:W-:Y:S02]  /*7be0*/  LOP3.LUT R22, R68.reuse, R22, RZ, 0x3c, !PT ;  /* 0x0000001644167212 */ /* 0x040fe400078e3cff */
        /* <DEDUP_REMOVED lines=11> */
[C---:B------:R-:W-:Y:S02]  /*7ca0*/  LOP3.LUT R45, R72.reuse, R57, RZ, 0x3c, !PT ;  /* 0x00000039482d7212 */ /* 0x040fe400078e3cff */
        /* <DEDUP_REMOVED lines=9> */
[----:B------:R-:W-:Y:S02]  /*7d40*/  SHF.L.W.U32.HI R35, R20, 0xe, R15 ;  /* 0x0000000e14237819 */ /* 0x000fe40000010e0f */
[----:B------:R-:W-:Y:S02]  /*7d50*/  SHF.L.W.U32.HI R34, R15, 0xe, R20 ;  /* 0x0000000e0f227819 */ /* 0x000fe40000010e14 */
[C---:B------:R-:W-:Y:S02]  /*7d60*/  LOP3.LUT R49, R69.reuse, R32, RZ, 0x3c, !PT ;  /* 0x0000002045317212 */ /* 0x040fe400078e3cff */
[----:B------:R-:W-:Y:S02]  /*7d70*/  LOP3.LUT R70, R69, R64, RZ, 0x3c, !PT ;  /* 0x0000004045467212 */ /* 0x000fe400078e3cff */
[----:B------:R-:W-:Y:S02]  /*7d80*/  LOP3.LUT R67, R67, R44, RZ, 0x3c, !PT ;  /* 0x0000002c43437212 */ /* 0x000fe400078e3cff */
[----:B------:R-:W-:-:S02]  /*7d90*/  LOP3.LUT R28, R0, R28, RZ, 0x3c, !PT ;  /* 0x0000001c001c7212 */ /* 0x000fc400078e3cff */
[----:B------:R-:W-:Y:S02]  /*7da0*/  LOP3.LUT R15, R27, R30, RZ, 0x3c, !PT ;  /* 0x0000001e1b0f7212 */ /* 0x000fe400078e3cff */
[----:B------:R-:W-:Y:S02]  /*7db0*/  SHF.L.W.U32.HI R12, R61, 0xa, R68 ;  /* 0x0000000a3d0c7819 */ /* 0x000fe40000010e44 */
[----:B------:R-:W-:Y:S02]  /*7dc0*/  SHF.L.W.U32.HI R13, R68, 0xa, R61 ;  /* 0x0000000a440d7819 */ /* 0x000fe40000010e3d */
[----:B------:R-:W-:Y:S02]  /*7dd0*/  LOP3.LUT R79, R0, R17, RZ, 0x3c, !PT ;  /* 0x00000011004f7212 */ /* 0x000fe400078e3cff */
[----:B------:R-:W-:Y:S02]  /*7de0*/  LOP3.LUT R20, R27, R16, RZ, 0x3c, !PT ;  /* 0x000000101b147212 */ /* 0x000fe400078e3cff */
[----:B------:R-:W-:-:S02]  /*7df0*/  LOP3.LUT R56, R71, R56, RZ, 0x3c, !PT ;  /* 0x0000003847387212 */ /* 0x000fc400078e3cff */
[----:B------:R-:W-:Y:S02]  /*7e00*/  SHF.L.W.U32.HI R61, R55, 0xf, R62 ;  /* 0x0000000f373d7819 */ /* 0x000fe40000010e3e */
[----:B------:R-:W-:Y:S02]  /*7e10*/  SHF.L.W.U32.HI R68, R62, 0xf, R55 ;  /* 0x0000000f3e447819 */ /* 0x000fe40000010e37 */
[----:B------:R-:W-:Y:S02]  /*7e20*/  SHF.L.W.U32.HI R55, R77, 0x1b, R40 ;  /* 0x0000001b4d377819 */ /* 0x000fe40000010e28 */
[----:B------:R-:W-:Y:S02]  /*7e30*/  LOP3.LUT R21, R69, R21, RZ, 0x3c, !PT ;  /* 0x0000001545157212 */ /* 0x000fe400078e3cff */
[----:B------:R-:W-:Y:S02]  /*7e40*/  LOP3.LUT R54, R65, R54, RZ, 0x3c, !PT ;  /* 0x0000003641367212 */ /* 0x000fe400078e3cff */
[----:B------:R-:W-:-:S02]  /*7e50*/  LOP3.LUT R64, R42, R14, RZ, 0x3c, !PT ;  /* 0x0000000e2a407212 */ /* 0x000fc400078e3cff */
[----:B------:R-:W-:Y:S02]  /*7e60*/  SHF.L.W.U32.HI R77, R40, 0x1b, R77 ;  /* 0x0000001b284d7819 */ /* 0x000fe40000010e4d */
[----:B------:R-:W-:Y:S02]  /*7e70*/  LOP3.LUT R38, R0, R38, RZ, 0x3c, !PT ;  /* 0x0000002600267212 */ /* 0x000fe400078e3cff */
        /* <DEDUP_REMOVED lines=51> */
[----:B------:R-:W-:-:S02]  /*81b0*/  SHF.L.W.U32.HI R69, R50, 0x2, R53 ;  /* 0x0000000232457819 */ /* 0x000fc40000010e35 */
        /* <DEDUP_REMOVED lines=15> */
[----:B0-----:R-:W-:Y:S02]  /*82b0*/  LOP3.LUT R24, R26, UR6, R31, 0x9c, !PT ;  /* 0x000000061a187c12 */ /* 0x001fe4000f8e9c1f */
[----:B------:R-:W-:Y:S02]  /*82c0*/  LOP3.LUT R30, R43, R56, R59, 0xb4, !PT ;  /* 0x000000382b1e7212 */ /* 0x000fe400078eb43b */
[----:B------:R-:W-:-:S02]  /*82d0*/  LOP3.LUT R64, R59, R51, R56, 0xb4, !PT ;  /* 0x000000333b407212 */ /* 0x000fc400078eb438 */
[----:B------:R-:W-:Y:S02]  /*82e0*/  LOP3.LUT R56, R56, R62, R51, 0xb4, !PT ;  /* 0x0000003e38387212 */ /* 0x000fe400078eb433 */
[----:B------:R-:W-:Y:S02]  /*82f0*/  LOP3.LUT R58, R51, R43, R62, 0xb4, !PT ;  /* 0x0000002b333a7212 */ /* 0x000fe400078eb43e */
[----:B------:R-:W-:Y:S02]  /*8300*/  LOP3.LUT R59, R62, R59, R43, 0xb4, !PT ;  /* 0x0000003b3e3b7212 */ /* 0x000fe400078eb42b */
[-CC-:B------:R-:W-:Y:S02]  /*8310*/  LOP3.LUT R62, R34, R0.reuse, R33.reuse, 0x6, !PT ;  /* 0x00000000223e7212 */ /* 0x180fe400078e0621 */
[-CC-:B------:R-:W-:Y:S02]  /*8320*/  LOP3.LUT R51, R31, R0.reuse, R33.reuse, 0x90, !PT ;  /* 0x000000001f337212 */ /* 0x180fe400078e9021 */
[----:B------:R-:W-:-:S02]  /*8330*/  LOP3.LUT R33, R24, R0, R33, 0x96, !PT ;  /* 0x0000000018217212 */ /* 0x000fc400078e9621 */
[----:B------:R-:W-:Y:S02]  /*8340*/  LOP3.LUT R43, R25, UR7, R32, 0x9c, !PT ;  /* 0x00000007192b7c12 */ /* 0x000fe4000f8e9c20 */
[-CC-:B------:R-:W-:Y:S02]  /*8350*/  LOP3.LUT R65, R35, R27.reuse, R36.reuse, 0x6, !PT ;  /* 0x0000001b23417212 */ /* 0x180fe400078e0624 */
        /* <DEDUP_REMOVED lines=10> */
[----:B------:R-:W-:Y:S02]  /*8400*/  LOP3.LUT R26, R29, R62, RZ, 0x3c, !PT ;  /* 0x0000003e1d1a7212 */ /* 0x000fe400078e3cff */
        /* <DEDUP_REMOVED lines=12> */
[--C-:B------:R-:W-:Y:S01]  /*84d0*/  SHF.R.U32.HI R12, RZ, 0x10, R32.reuse ;  /* 0x00000010ff0c7819 */ /* 0x100fe20000011620 */
[----:B------:R-:W-:Y:S01]  /*84e0*/  IMAD.SHL.U32 R13, R31, 0x100, RZ ;  /* 0x000001001f0d7824 */ /* 0x000fe200078e00ff */
[--C-:B------:R-:W-:Y:S01]  /*84f0*/  SHF.R.U32.HI R19, RZ, 0x18, R32.reuse ;  /* 0x00000018ff137819 */ /* 0x100fe20000011620 */
[----:B------:R-:W0:Y:S01]  /*8500*/  LDCU UR36, c[0x3][0xcc] ;  /* 0x00c01980ff2477ac */ /* 0x000e220008000800 */
[----:B------:R-:W-:Y:S01]  /*8510*/  SHF.R.U32.HI R3, RZ, 0x8, R32 ;  /* 0x00000008ff037819 */ /* 0x000fe20000011620 */
[----:B------:R-:W-:Y:S01]  /*8520*/  IMAD.SHL.U32 R15, R26, 0x100, RZ ;  /* 0x000001001a0f7824 */ /* 0x000fe200078e00ff */
[----:B------:R-:W-:Y:S01]  /*8530*/  PRMT R12, R12, 0x3340, R19 ;  /* 0x000033400c0c7816 */ /* 0x000fe20000000013 */
[----:B------:R-:W1:Y:S01]  /*8540*/  LDCU UR38, c[0x3][0xdc] ;  /* 0x00c01b80ff2677ac */ /* 0x000e620008000800 */
[----:B------:R-:W-:Y:S01]  /*8550*/  PRMT R3, R32, 0x3340, R3 ;  /* 0x0000334020037816 */ /* 0x000fe20000000003 */
[----:B------:R-:W2:Y:S01]  /*8560*/  LDC.U8 R14, c[0x3][0xd7] ;  /* 0x00c035c0ff0e7b82 */ /* 0x000ea20000000000 */
[----:B------:R-:W-:Y:S01]  /*8570*/  SHF.L.W.U32.HI R0, R36, 0x8, R31 ;  /* 0x0000000824007819 */ /* 0x000fe20000010e1f */
[----:B------:R-:W3:Y:S01]  /*8580*/  LDCU UR40, c[0x3][0xe4] ;  /* 0x00c01c80ff2877ac */ /* 0x000ee20008000800 */
[----:B------:R-:W-:Y:S01]  /*8590*/  LOP3.LUT R17, R13, 0xff0000, RZ, 0xc0, !PT ;  /* 0x00ff00000d117812 */ /* 0x000fe200078ec0ff */
[----:B------:R-:W-:Y:S01]  /*85a0*/  IMAD.MOV.U32 R27, RZ, RZ, R29 ;  /* 0x000000ffff1b7224 */ /* 0x000fe200078e001d */
[----:B------:R-:W-:Y:S01]  /*85b0*/  PRMT R12, R3, 0x5410, R12 ;  /* 0x00005410030c7816 */ /* 0x000fe2000000000c */
[----:B------:R-:W4:Y:S01]  /*85c0*/  LDCU UR42, c[0x3][0xec] ;  /* 0x00c01d80ff2a77ac */ /* 0x000f220008000800 */
[----:B------:R-:W-:Y:S01]  /*85d0*/  SHF.L.W.U32.HI R3, R25, 0x8, R26 ;  /* 0x0000000819037819 */ /* 0x000fe20000010e1a */
[----:B------:R-:W5:Y:S01]  /*85e0*/  LDC.U8 R62, c[0x3][0xda] ;  /* 0x00c03680ff3e7b82 */ /* 0x000f620000000000 */
[----:B------:R-:W-:Y:S01]  /*85f0*/  LOP3.LUT R40, R15, 0xff0000, RZ, 0xc0, !PT ;  /* 0x00ff00000f287812 */ /* 0x000fe200078ec0ff */
[----:B------:R-:W4:Y:S01]  /*8600*/  LDCU UR34, c[0x3][0xc4] ;  /* 0x00c01880ff2277ac */ /* 0x000f220008000800 */
[----:B------:R-:W-:Y:S01]  /*8610*/  LOP3.LUT R0, R17, 0xffff, R0, 0xf8, !PT ;  /* 0x0000ffff11007812 */ /* 0x000fe200078ef800 */
[----:B------:R0:W-:Y:S01]  /*8620*/  STL.128 [R1+0x110], R24 ;  /* 0x0001101801007387 */ /* 0x0001e20000100c00 */
[----:B------:R-:W-:Y:S01]  /*8630*/  LOP3.LUT R40, R40, 0xffff, R3, 0xf8, !PT ;  /* 0x0000ffff28287812 */ /* 0x000fe200078ef803 */
[----:B------:R-:W4:Y:S01]  /*8640*/  LDCU UR28, c[0x3][0xd4] ;  /* 0x00c01a80ff1c77ac */ /* 0x000f220008000800 */
[----:B------:R-:W-:Y:S01]  /*8650*/  LOP3.LUT R3, R0, 0xff000000, R13, 0xf8, !PT ;  /* 0xff00000000037812 */ /* 0x000fe200078ef80d */
[----:B------:R2:W-:Y:S01]  /*8660*/  STL [R1+0x10c], R12 ;  /* 0x00010c0c01007387 */ /* 0x0005e20000100800 */
[----:B------:R-:W1:Y:S01]  /*8670*/  LDC.U8 R13, c[0x3][0xd8] ;  /* 0x00c03600ff0d7b82 */ /* 0x000e620000000000 */
[----:B------:R-:W4:Y:S01]  /*8680*/  LDCU.U8 UR16, c[0x3][0xcd] ;  /* 0x00c019a0ff1077ac */ /* 0x000f220008000000 */
[C---:B------:R-:W-:Y:S01]  /*8690*/  SHF.L.W.U32.HI R36, R33.reuse, 0x8, R36 ;  /* 0x0000000821247819 */ /* 0x040fe20000010e24 */
[----:B------:R-:W-:Y:S01]  /*86a0*/  IMAD.SHL.U32 R33, R33, 0x100, RZ ;  /* 0x0000010021217824 */ /* 0x000fe200078e00ff */
[----:B------:R-:W-:Y:S01]  /*86b0*/  SHF.L.W.U32.HI R0, R24, 0x8, R25 ;  /* 0x0000000818007819 */ /* 0x000fe20000010e19 */
[----:B------:R-:W2:Y:S01]  /*86c0*/  LDCU.U8 UR12, c[0x3][0xdd] ;  /* 0x00c01ba0ff0c77ac */ /* 0x000ea20008000000 */
[----:B------:R-:W-:-:S02]  /*86d0*/  SHF.R.U64 R2, R31, 0x18, R32 ;  /* 0x000000181f027819 */ /* 0x000fc40000001220 */
[----:B------:R-:W-:Y:S02]  /*86e0*/  CS2R R44, SRZ ;  /* 0x00000000002c7805 */ /* 0x000fe4000001ff00 */
[----:B------:R-:W-:Y:S01]  /*86f0*/  LOP3.LUT R17, R33, 0xff00, RZ, 0xc0, !PT ;  /* 0x0000ff0021117812 */ /* 0x000fe200078ec0ff */
[----:B------:R-:W2:Y:S01]  /*8700*/  LDCU.U8 UR20, c[0x3][0xe5] ;  /* 0x00c01ca0ff1477ac */ /* 0x000ea20008000000 */
[----:B------:R-:W-:Y:S01]  /*8710*/  LOP3.LUT R40, R40, 0xff000000, R15, 0xf8, !PT ;  /* 0xff00000028287812 */ /* 0x000fe200078ef80f */
[----:B0-----:R-:W-:Y:S01]  /*8720*/  IMAD.SHL.U32 R24, R24, 0x100, RZ ;  /* 0x0000010018187824 */ /* 0x001fe200078e00ff */
[----:B------:R-:W-:Y:S01]  /*8730*/  SHF.L.W.U32.HI R59, R26, 0x8, R29 ;  /* 0x000000081a3b7819 */ /* 0x000fe20000010e1d */
[----:B------:R-:W0:Y:S01]  /*8740*/  LDCU.U8 UR24, c[0x3][0xed] ;  /* 0x00c01da0ff1877ac */ /* 0x000e220008000000 */
[----:B------:R-:W-:Y:S01]  /*8750*/  IMAD.MOV.U32 R41, RZ, RZ, -0x80000000 ;  /* 0x80000000ff297424 */ /* 0x000fe200078e00ff */
[----:B------:R-:W-:Y:S02]  /*8760*/  CS2R R26, SRZ ;  /* 0x00000000001a7805 */ /* 0x000fe4000001ff00 */
[----:B------:R-:W-:Y:S01]  /*8770*/  LOP3.LUT R25, R19, 0xff00, R24, 0xf8, !PT ;  /* 0x0000ff0013197812 */ /* 0x000fe200078ef818 */
[----:B------:R-:W0:Y:S01]  /*8780*/  LDCU UR44, c[0x3][0xf4] ;  /* 0x00c01e80ff2c77ac */ /* 0x000e220008000800 */
[----:B-----5:R-:W-:Y:S01]  /*8790*/  IMAD.SHL.U32 R62, R62, 0x1000000, RZ ;  /* 0x010000003e3e7824 */ /* 0x020fe200078e00ff */
[----:B------:R-:W-:-:S02]  /*87a0*/  CS2R R46, SRZ ;  /* 0x00000000002e7805 */ /* 0x000fc4000001ff00 */
[--C-:B------:R-:W-:Y:S01]  /*87b0*/  LOP3.LUT R25, R25, 0xff0000, R24.reuse, 0xf8, !PT ;  /* 0x00ff000019197812 */ /* 0x100fe200078ef818 */
[----:B------:R-:W5:Y:S01]  /*87c0*/  LDCU.U8 UR4, c[0x3][0xc5] ;  /* 0x00c018a0ff0477ac */ /* 0x000f620008000000 */
[----:B------:R-:W-:Y:S01]  /*87d0*/  IMAD.MOV.U32 R31, RZ, RZ, RZ ;  /* 0x000000ffff1f7224 */ /* 0x000fe200078e00ff */
[----:B------:R-:W-:Y:S02]  /*87e0*/  CS2R R52, SRZ ;  /* 0x0000000000347805 */ /* 0x000fe4000001ff00 */
[----:B-1----:R-:W-:Y:S01]  /*87f0*/  SHF.L.W.U32.HI R13, R29, 0x8, R13 ;  /* 0x000000081d0d7819 */ /* 0x002fe20000010e0d */
[----:B------:R-:W1:Y:S01]  /*8800*/  LDCU.U8 UR18, c[0x3][0xc6] ;  /* 0x00c018c0ff1277ac */ /* 0x000e620008000000 */
[----:B------:R-:W-:Y:S01]  /*8810*/  LOP3.LUT R25, R25, 0xff000000, R24, 0xf8, !PT ;  /* 0xff00000019197812 */ /* 0x000fe200078ef818 */
[----:B------:R-:W-:Y:S01]  /*8820*/  IMAD.MOV.U32 R24, RZ, RZ, RZ ;  /* 0x000000ffff187224 */ /* 0x000fe200078e00ff */
[----:B------:R-:W-:Y:S01]  /*8830*/  CS2R R28, SRZ ;  /* 0x00000000001c7805 */ /* 0x000fe2000001ff00 */
[----:B------:R-:W1:Y:S01]  /*8840*/  LDCU.U8 UR10, c[0x3][0xce] ;  /* 0x00c019c0ff0a77ac */ /* 0x000e620008000000 */
[----:B------:R-:W-:Y:S01]  /*8850*/  IMAD.MOV.U32 R23, RZ, RZ, RZ ;  /* 0x000000ffff177224 */ /* 0x000fe200078e00ff */
[----:B------:R-:W-:Y:S01]  /*8860*/  CS2R R50, SRZ ;  /* 0x0000000000327805 */ /* 0x000fe2000001ff00 */
[----:B------:R-:W-:Y:S01]  /*8870*/  IMAD.MOV.U32 R42, RZ, RZ, RZ ;  /* 0x000000ffff2a7224 */ /* 0x000fe200078e00ff */
[----:B------:R-:W1:Y:S01]  /*8880*/  LDCU.U8 UR14, c[0x3][0xd5] ;  /* 0x00c01aa0ff0e77ac */ /* 0x000e620008000000 */
[----:B------:R-:W-:-:S02]  /*8890*/  IMAD.MOV.U32 R34, RZ, RZ, RZ ;  /* 0x000000ffff227224 */ /* 0x000fc400078e00ff */
[----:B------:R-:W-:Y:S01]  /*88a0*/  IMAD.MOV.U32 R57, RZ, RZ, RZ ;  /* 0x000000ffff397224 */ /* 0x000fe200078e00ff */
[----:B------:R-:W1:Y:S01]  /*88b0*/  LDCU.U8 UR8, c[0x3][0xd6] ;  /* 0x00c01ac0ff0877ac */ /* 0x000e620008000000 */
[----:B------:R-:W-:Y:S02]  /*88c0*/  IMAD.MOV.U32 R58, RZ, RZ, RZ ;  /* 0x000000ffff3a7224 */ /* 0x000fe400078e00ff */
[----:B------:R-:W-:Y:S01]  /*88d0*/  IMAD.MOV.U32 R32, RZ, RZ, RZ ;  /* 0x000000ffff207224 */ /* 0x000fe200078e00ff */
[----:B------:R-:W1:Y:S01]  /*88e0*/  LDCU.U8 UR6, c[0x3][0xde] ;  /* 0x00c01bc0ff0677ac */ /* 0x000e620008000000 */
[----:B------:R-:W-:Y:S02]  /*88f0*/  IMAD.MOV.U32 R39, RZ, RZ, RZ ;  /* 0x000000ffff277224 */ /* 0x000fe400078e00ff */
[----:B------:R-:W-:Y:S01]  /*8900*/  IMAD.MOV.U32 R48, RZ, RZ, RZ ;  /* 0x000000ffff307224 */ /* 0x000fe200078e00ff */
[----:B------:R-:W1:Y:S01]  /*8910*/  LDCU.U8 UR22, c[0x3][0xe6] ;  /* 0x00c01cc0ff1677ac */ /* 0x000e620008000000 */
[----:B------:R-:W-:Y:S01]  /*8920*/  IMAD.MOV.U32 R16, RZ, RZ, RZ ;  /* 0x000000ffff107224 */ /* 0x000fe200078e00ff */
[----:B------:R-:W1:Y:S01]  /*8930*/  LDCU.U8 UR26, c[0x3][0xee] ;  /* 0x00c01dc0ff1a77ac */ /* 0x000e620008000000 */
        /* <DEDUP_REMOVED lines=30> */
[----:B------:R-:W-:-:S02]  /*8b20*/  ULOP3.LUT UR36, UR36, 0xff, URZ, 0xc0, !UPT ;  /* 0x000000ff24247892 */ /* 0x000fc4000f8ec0ff */
[----:B------:R-:W-:Y:S02]  /*8b30*/  ULOP3.LUT UR38, UR38, 0xff, URZ, 0xc0, !UPT ;  /* 0x000000ff26267892 */ /* 0x000fe4000f8ec0ff */
[----:B---3--:R-:W-:Y:S02]  /*8b40*/  ULOP3.LUT UR40, UR40, 0xff, URZ, 0xc0, !UPT ;  /* 0x000000ff28287892 */ /* 0x008fe4000f8ec0ff */
[----:B----4-:R-:W-:Y:S02]  /*8b50*/  ULOP3.LUT UR42, UR42, 0xff, URZ, 0xc0, !UPT ;  /* 0x000000ff2a2a7892 */ /* 0x010fe4000f8ec0ff */
[----:B------:R-:W-:Y:S02]  /*8b60*/  ULOP3.LUT UR34, UR34, 0xff, URZ, 0xc0, !UPT ;  /* 0x000000ff22227892 */ /* 0x000fe4000f8ec0ff */
[----:B------:R-:W-:Y:S02]  /*8b70*/  ULOP3.LUT UR28, UR28, 0xff, URZ, 0xc0, !UPT ;  /* 0x000000ff1c1c7892 */ /* 0x000fe4000f8ec0ff */
[----:B------:R-:W-:-:S02]  /*8b80*/  UIMAD.WIDE.U32 UR16, UR16, 0x10000, URZ ;  /* 0x00010000101078a5 */ /* 0x000fc4000f8e00ff */
[----:B--2---:R-:W-:Y:S02]  /*8b90*/  UIMAD.WIDE.U32 UR12, UR12, 0x10000, URZ ;  /* 0x000100000c0c78a5 */ /* 0x004fe4000f8e00ff */
[----:B------:R-:W-:Y:S02]  /*8ba0*/  UIMAD.WIDE.U32 UR20, UR20, 0x10000, URZ ;  /* 0x00010000141478a5 */ /* 0x000fe4000f8e00ff */
[----:B0-----:R-:W-:Y:S02]  /*8bb0*/  UIMAD.WIDE.U32 UR24, UR24, 0x10000, URZ ;  /* 0x00010000181878a5 */ /* 0x001fe4000f8e00ff */
[----:B------:R-:W-:Y:S02]  /*8bc0*/  ULOP3.LUT UR44, UR44, 0xff, URZ, 0xc0, !UPT ;  /* 0x000000ff2c2c7892 */ /* 0x000fe4000f8ec0ff */
[----:B------:R-:W-:Y:S02]  /*8bd0*/  UIMAD.WIDE.U32 UR36, UR36, 0x100, URZ ;  /* 0x00000100242478a5 */ /* 0x000fe4000f8e00ff */
[----:B------:R-:W-:-:S02]  /*8be0*/  UIMAD.WIDE.U32 UR38, UR38, 0x100, URZ ;  /* 0x00000100262678a5 */ /* 0x000fc4000f8e00ff */
[----:B------:R-:W-:Y:S02]  /*8bf0*/  UIMAD.WIDE.U32 UR40, UR40, 0x100, URZ ;  /* 0x00000100282878a5 */ /* 0x000fe4000f8e00ff */
[----:B------:R-:W-:Y:S02]  /*8c00*/  UIMAD.WIDE.U32 UR42, UR42, 0x100, URZ ;  /* 0x000001002a2a78a5 */ /* 0x000fe4000f8e00ff */
[----:B-----5:R-:W-:Y:S02]  /*8c10*/  UIMAD.WIDE.U32 UR4, UR4, 0x10000, URZ ;  /* 0x00010000040478a5 */ /* 0x020fe4000f8e00ff */
[----:B-1----:R-:W-:Y:S02]  /*8c20*/  UIMAD.WIDE.U32 UR18, UR18, 0x1000000, URZ ;  /* 0x01000000121278a5 */ /* 0x002fe4000f8e00ff */
[----:B------:R-:W-:Y:S02]  /*8c30*/  UIMAD.WIDE.U32 UR10, UR10, 0x1000000, URZ ;  /* 0x010000000a0a78a5 */ /* 0x000fe4000f8e00ff */
[----:B------:R-:W-:-:S02]  /*8c40*/  UIMAD.WIDE.U32 UR14, UR14, 0x10000, URZ ;  /* 0x000100000e0e78a5 */ /* 0x000fc4000f8e00ff */
[----:B------:R-:W-:Y:S02]  /*8c50*/  UIMAD.WIDE.U32 UR8, UR8, 0x1000000, URZ ;  /* 0x01000000080878a5 */ /* 0x000fe4000f8e00ff */
[----:B------:R-:W-:Y:S02]  /*8c60*/  UIMAD.WIDE.U32 UR6, UR6, 0x1000000, URZ ;  /* 0x01000000060678a5 */ /* 0x000fe4000f8e00ff */
[----:B------:R-:W-:Y:S02]  /*8c70*/  UIMAD.WIDE.U32 UR22, UR22, 0x1000000, URZ ;  /* 0x01000000161678a5 */ /* 0x000fe4000f8e00ff */
[----:B------:R-:W-:Y:S02]  /*8c80*/  UIMAD.WIDE.U32 UR26, UR26, 0x1000000, URZ ;  /* 0x010000001a1a78a5 */ /* 0x000fe4000f8e00ff */
[----:B------:R-:W-:Y:S02]  /*8c90*/  UIMAD.WIDE.U32 UR28, UR28, 0x100, URZ ;  /* 0x000001001c1c78a5 */ /* 0x000fe4000f8e00ff */
[----:B------:R-:W-:-:S02]  /*8ca0*/  UIMAD.WIDE.U32 UR34, UR34, 0x100, URZ ;  /* 0x00000100222278a5 */ /* 0x000fc4000f8e00ff */
[----:B------:R-:W-:Y:S02]  /*8cb0*/  UIMAD.WIDE.U32 UR30, UR30, 0x10000, URZ ;  /* 0x000100001e1e78a5 */ /* 0x000fe4000f8e00ff */
[----:B------:R-:W-:Y:S02]  /*8cc0*/  UIMAD.WIDE.U32 UR44, UR44, 0x100, URZ ;  /* 0x000001002c2c78a5 */ /* 0x000fe4000f8e00ff */
[----:B------:R-:W-:Y:S02]  /*8cd0*/  ULOP3.LUT UR69, UR16, UR36, UR69, 0xfe, !UPT ;  /* 0x0000002410457292 */ /* 0x000fe4000f8efe45 */
[----:B------:R-:W-:Y:S02]  /*8ce0*/  ULOP3.LUT UR46, UR12, UR38, UR46, 0xfe, !UPT ;  /* 0x000000260c2e7292 */ /* 0x000fe4000f8efe2e */
[----:B------:R-:W-:Y:S02]  /*8cf0*/  ULOP3.LUT UR53, UR20, UR40, UR53, 0xfe, !UPT ;  /* 0x0000002814357292 */ /* 0x000fe4000f8efe35 */
[----:B------:R-:W-:-:S02]  /*8d00*/  ULOP3.LUT UR52, UR24, UR42, UR52, 0xfe, !UPT ;  /* 0x0000002a18347292 */ /* 0x000fc4000f8efe34 */
[----:B------:R-:W-:Y:S02]  /*8d10*/  USHF.L.U32 UR67, UR67, 0x8, URZ ;  /* 0x0000000843437899 */ /* 0x000fe400080006ff */
[----:B------:R-:W-:Y:S02]  /*8d20*/  USHF.L.U32 UR65, UR65, 0x8, URZ ;  /* 0x0000000841417899 */ /* 0x000fe400080006ff */
[----:B------:R-:W-:Y:S02]  /*8d30*/  USHF.L.U32 UR63, UR63, 0x8, URZ ;  /* 0x000000083f3f7899 */ /* 0x000fe400080006ff */
[----:B------:R-:W-:Y:S02]  /*8d40*/  USHF.L.U32 UR70, UR70, 0x8, URZ ;  /* 0x0000000846467899 */ /* 0x000fe400080006ff */
[----:B------:R-:W-:Y:S02]  /*8d50*/  USHF.L.U32 UR73, UR73, 0x8, URZ ;  /* 0x0000000849497899 */ /* 0x000fe400080006ff */
[----:B------:R-:W-:-:S02]  /*8d60*/  ULOP3.LUT UR9, UR9, UR15, UR29, 0xfe, !UPT ;  /* 0x0000000f09097292 */ /* 0x000fc4000f8efe1d */
[----:B------:R-:W-:Y:S02]  /*8d70*/  UIMAD.WIDE.U32 UR32, UR32, 0x1000000, URZ ;  /* 0x01000000202078a5 */ /* 0x000fe4000f8e00ff */
[----:B------:R-:W-:Y:S02]  /*8d80*/  ULOP3.LUT UR5, UR19, UR35, UR5, 0xfe, !UPT ;  /* 0x0000002313057292 */ /* 0x000fe4000f8efe05 */
[----:B------:R-:W-:Y:S01]  /*8d90*/  ULOP3.LUT UR16, UR11, UR17, UR37, 0xfe, !UPT ;  /* 0x000000110b107292 */ /* 0x000fe2000f8efe25 */
[----:B------:R-:W-:Y:S01]  /*8da0*/  LOP3.LUT R14, R17, UR9, R14, 0xfe, !PT ;  /* 0x00000009110e7c12 */ /* 0x000fe2000f8efe0e */
[----:B------:R-:W-:Y:S02]  /*8db0*/  ULOP3.LUT UR12, UR7, UR13, UR39, 0xfe, !UPT ;  /* 0x0000000d070c7292 */ /* 0x000fe4000f8efe27 */
[----:B------:R-:W-:Y:S01]  /*8dc0*/  ULOP3.LUT UR20, UR23, UR21, UR41, 0xfe, !UPT ;  /* 0x0000001517147292 */ /* 0x000fe2000f8efe29 */
[--C-:B------:R-:W-:Y:S01]  /*8dd0*/  LOP3.LUT R43, R14, 0xff0000, R33.reuse, 0xf8, !PT ;  /* 0x00ff00000e2b7812 */ /* 0x100fe200078ef821 */
[----:B------:R-:W-:Y:S01]  /*8de0*/  ULOP3.LUT UR24, UR27, UR25, UR43, 0xfe, !UPT ;  /* 0x000000191b187292 */ /* 0x000fe2000f8efe2b */
[----:B------:R-:W-:Y:S01]  /*8df0*/  CS2R R14, SRZ ;  /* 0x00000000000e7805 */ /* 0x000fe2000001ff00 */
[----:B------:R-:W-:Y:S01]  /*8e00*/  ULOP3.LUT UR51, UR30, UR44, UR51, 0xfe, !UPT ;  /* 0x0000002c1e337292 */ /* 0x000fe2000f8efe33 */
[----:B------:R-:W-:Y:S01]  /*8e10*/  LOP3.LUT R43, R43, 0xff000000, R33, 0xf8, !PT ;  /* 0xff0000002b2b7812 */ /* 0x000fe200078ef821 */
[----:B------:R-:W-:-:S02]  /*8e20*/  USHF.L.U32 UR47, UR47, 0x10, URZ ;  /* 0x000000102f2f7899 */ /* 0x000fc400080006ff */
[----:B------:R-:W-:Y:S02]  /*8e30*/  USHF.L.U32 UR59, UR59, 0x18, URZ ;  /* 0x000000183b3b7899 */ /* 0x000fe400080006ff */
[----:B------:R-:W-:Y:S02]  /*8e40*/  USHF.L.U32 UR58, UR58, 0x10, URZ ;  /* 0x000000103a3a7899 */ /* 0x000fe400080006ff */
[----:B------:R-:W-:Y:S02]  /*8e50*/  USHF.L.U32 UR57, UR57, 0x18, URZ ;  /* 0x0000001839397899 */ /* 0x000fe400080006ff */
[----:B------:R-:W-:Y:S02]  /*8e60*/  USHF.L.U32 UR56, UR56, 0x10, URZ ;  /* 0x0000001038387899 */ /* 0x000fe400080006ff */
[----:B------:R-:W-:Y:S02]  /*8e70*/  USHF.L.U32 UR55, UR55, 0x18, URZ ;  /* 0x0000001837377899 */ /* 0x000fe400080006ff */
[----:B------:R-:W-:-:S02]  /*8e80*/  USHF.L.U32 UR71, UR71, 0x10, URZ ;  /* 0x0000001047477899 */ /* 0x000fc400080006ff */
[----:B------:R-:W-:Y:S02]  /*8e90*/  USHF.L.U32 UR72, UR72, 0x18, URZ ;  /* 0x0000001848487899 */ /* 0x000fe400080006ff */
[----:B------:R-:W-:Y:S02]  /*8ea0*/  USHF.L.U32 UR74, UR74, 0x10, URZ ;  /* 0x000000104a4a7899 */ /* 0x000fe400080006ff */
[----:B------:R-:W-:Y:S02]  /*8eb0*/  USHF.L.U32 UR75, UR75, 0x18, URZ ;  /* 0x000000184b4b7899 */ /* 0x000fe400080006ff */
[----:B------:R-:W-:Y:S02]  /*8ec0*/  ULOP3.LUT UR54, UR14, UR28, UR54, 0xfe, !UPT ;  /* 0x0000001c0e367292 */ /* 0x000fe4000f8efe36 */
[----:B------:R-:W-:Y:S02]  /*8ed0*/  ULOP3.LUT UR30, UR33, UR31, UR45, 0xfe, !UPT ;  /* 0x0000001f211e7292 */ /* 0x000fe4000f8efe2d */
[----:B------:R-:W-:-:S02]  /*8ee0*/  ULOP3.LUT UR5, UR67, UR5, UR50, 0xfe, !UPT ;  /* 0x0000000543057292 */ /* 0x000fc4000f8efe32 */
[----:B------:R-:W-:Y:S02]  /*8ef0*/  ULOP3.LUT UR16, UR65, UR66, UR16, 0xfe, !UPT ;  /* 0x0000004241107292 */ /* 0x000fe4000f8efe10 */
[----:B------:R-:W-:Y:S02]  /*8f00*/  ULOP3.LUT UR63, UR63, UR64, UR12, 0xfe, !UPT ;  /* 0x000000403f3f7292 */ /* 0x000fe4000f8efe0c */
[----:B------:R-:W-:Y:S02]  /*8f10*/  ULOP3.LUT UR62, UR70, UR62, UR20, 0xfe, !UPT ;  /* 0x0000003e463e7292 */ /* 0x000fe4000f8efe14 */
[----:B------:R-:W-:Y:S02]  /*8f20*/  ULOP3.LUT UR61, UR73, UR61, UR24, 0xfe, !UPT ;  /* 0x0000003d493d7292 */ /* 0x000fe4000f8efe18 */
[----:B------:R-:W-:Y:S02]  /*8f30*/  ULOP3.LUT UR4, UR18, UR34, UR4, 0xfe, !UPT ;  /* 0x0000002212047292 */ /* 0x000fe4000f8efe04 */
[----:B------:R-:W-:-:S02]  /*8f40*/  USHF.L.U32 UR68, UR68, 0x10, URZ ;  /* 0x0000001044447899 */ /* 0x000fc400080006ff */
[----:B------:R-:W-:Y:S02]  /*8f50*/  ULOP3.LUT UR69, UR10, UR69, URZ, 0xfc, !UPT ;  /* 0x000000450a457292 */ /* 0x000fe4000f8efcff */
[----:B------:R-:W-:Y:S02]  /*8f60*/  ULOP3.LUT UR8, UR8, UR54, URZ, 0xfc, !UPT ;  /* 0x0000003608087292 */ /* 0x000fe4000f8efcff */
[----:B------:R-:W-:Y:S01]  /*8f70*/  ULOP3.LUT UR6, UR6, UR46, URZ, 0xfc, !UPT ;  /* 0x0000002e06067292 */ /* 0x000fe2000f8efcff */
[----:B------:R-:W-:Y:S01]  /*8f80*/  LOP3.LUT R62, R62, UR68, R13, 0xfe, !PT ;  /* 0x000000443e3e7c12 */ /* 0x000fe2000f8efe0d */
[----:B------:R-:W-:Y:S01]  /*8f90*/  ULOP3.LUT UR22, UR22, UR53, URZ, 0xfc, !UPT ;  /* 0x0000003516167292 */ /* 0x000fe2000f8efcff */
[----:B------:R-:W-:Y:S01]  /*8fa0*/  CS2R R12, SRZ ;  /* 0x00000000000c7805 */ /* 0x000fe2000001ff00 */
[----:B------:R-:W-:Y:S01]  /*8fb0*/  ULOP3.LUT UR26, UR26, UR52, URZ, 0xfc, !UPT ;  /* 0x000000341a1a7292 */ /* 0x000fe2000f8efcff */
[----:B------:R-:W-:Y:S01]  /*8fc0*/  IMAD.U32 R66, RZ, RZ, UR69 ;  /* 0x00000045ff427e24 */ /* 0x000fe2000f8e00ff */
[----:B------:R-:W-:Y:S01]  /*8fd0*/  ULOP3.LUT UR32, UR32, UR51, URZ, 0xfc, !UPT ;  /* 0x0000003320207292 */ /* 0x000fe2000f8efcff */
[----:B------:R-:W-:Y:S01]  /*8fe0*/  IMAD.U32 R38, RZ, RZ, UR8 ;  /* 0x00000008ff267e24 */ /* 0x000fe2000f8e00ff */
[----:B------:R-:W-:Y:S01]  /*8ff0*/  ULOP3.LUT UR60, UR60, 0x100, UR30, 0xfe, !UPT ;  /* 0x000001003c3c7892 */ /* 0x000fe2000f8efe1e */
[----:B------:R-:W-:Y:S01]  /*9000*/  IMAD.U32 R67, RZ, RZ, UR6 ;  /* 0x00000006ff437e24 */ /* 0x000fe2000f8e00ff */
[----:B------:R-:W-:Y:S01]  /*9010*/  ULOP3.LUT UR47, UR59, UR5, UR47, 0xfe, !UPT ;  /* 0x000000053b2f7292 */ /* 0x000fe2000f8efe2f */
        /* <DEDUP_REMOVED lines=9> */
[----:B------:R-:W-:Y:S01]  /*90b0*/  ULOP3.LUT UR4, UR4, 0xff, URZ, 0xfc, !UPT ;  /* 0x000000ff04047892 */ /* 0x000fe2000f8efcff */
[----:B------:R-:W-:Y:S01]  /*90c0*/  IMAD.U32 R63, RZ, RZ, UR57 ;  /* 0x00000039ff3f7e24 */ /* 0x000fe2000f8e00ff */
[----:B------:R-:W-:Y:S01]  /*90d0*/  UMOV UR5, URZ ;  /* 0x000000ff00057c82 */ /* 0x000fe20008000000 */
[----:B------:R-:W-:-:S02]  /*90e0*/  IMAD.U32 R64, RZ, RZ, UR55 ;  /* 0x00000037ff407e24 */ /* 0x000fc4000f8e00ff */
[----:B------:R-:W-:Y:S02]  /*90f0*/  IMAD.U32 R56, RZ, RZ, UR71 ;  /* 0x00000047ff387e24 */ /* 0x000fe4000f8e00ff */
[----:B------:R-:W-:Y:S02]  /*9100*/  IMAD.U32 R61, RZ, RZ, UR74 ;  /* 0x0000004aff3d7e24 */ /* 0x000fe4000f8e00ff */
[----:B------:R-:W-:Y:S01]  /*9110*/  IMAD.U32 R17, RZ, RZ, UR4 ;  /* 0x00000004ff117e24 */ /* 0x000fe2000f8e00ff */
[----:B------:R-:W-:-:S06]  /*9120*/  UMOV UR4, URZ ;  /* 0x000000ff00047c82 */ /* 0x000fcc0008000000 */
.L_x_25:
        /* <DEDUP_REMOVED lines=12> */
[----:B------:R-:W-:Y:S02]  /*91f0*/  SHF.L.W.U32.HI R22, R68, 0x1, R65 ;  /* 0x0000000144167819 */ /* 0x000fe40000010e41 */
[----:B------:R-:W-:Y:S02]  /*9200*/  LOP3.LUT R72, R34, R55, R36, 0x96, !PT ;  /* 0x0000003722487212 */ /* 0x000fe400078e9624 */
[----:B------:R-:W-:Y:S02]  /*9210*/  LOP3.LUT R49, R28, R56, R3, 0x96, !PT ;  /* 0x000000381c317212 */ /* 0x000fe400078e9603 */
[----:B------:R-:W-:-:S02]  /*9220*/  SHF.L.W.U32.HI R21, R65, 0x1, R68 ;  /* 0x0000000141157819 */ /* 0x000fc40000010e44 */
[----:B------:R-:W-:Y:S02]  /*9230*/  SHF.L.W.U32.HI R37, R69, 0x1, R60 ;  /* 0x0000000145257819 */ /* 0x000fe40000010e3c */
[----:B------:R-:W-:Y:S02]  /*9240*/  LOP3.LUT R22, R22, R69, RZ, 0x3c, !PT ;  /* 0x0000004516167212 */ /* 0x000fe400078e3cff */
[----:B------:R-:W-:Y:S02]  /*9250*/  LOP3.LUT R72, R42, R72, R29, 0x96, !PT ;  /* 0x000000482a487212 */ /* 0x000fe400078e961d */
[----:B------:R-:W-:Y:S02]  /*9260*/  LOP3.LUT R49, R46, R49, R27, 0x96, !PT ;  /* 0x000000312e317212 */ /* 0x000fe400078e961b */
[----:B------:R-:W-:Y:S02]  /*9270*/  SHF.L.W.U32.HI R69, R60, 0x1, R69 ;  /* 0x000000013c457819 */ /* 0x000fe40000010e45 */
[----:B------:R-:W-:-:S02]  /*9280*/  LOP3.LUT R21, R21, R60, RZ, 0x3c, !PT ;  /* 0x0000003c15157212 */ /* 0x000fc400078e3cff */
[----:B------:R-:W-:Y:S02]  /*9290*/  LOP3.LUT R60, R52, R67, R38, 0x96, !PT ;  /* 0x00000043343c7212 */ /* 0x000fe400078e9626 */
[----:B------:R-:W-:Y:S02]  /*92a0*/  LOP3.LUT R73, R53, R64, R43, 0x96, !PT ;  /* 0x0000004035497212 */ /* 0x000fe400078e962b */
[----:B------:R-:W-:Y:S02]  /*92b0*/  SHF.L.W.U32.HI R30, R49, 0x1, R72 ;  /* 0x00000001311e7819 */ /* 0x000fe40000010e48 */
        /* <DEDUP_REMOVED lines=52> */
[C---:B------:R-:W-:Y:S02]  /*9600*/  LOP3.LUT R71, R21.reuse, R40, RZ, 0x3c, !PT ;  /* 0x0000002815477212 */ /* 0x040fe400078e3cff */
[----:B------:R-:W-:Y:S02]  /*9610*/  LOP3.LUT R75, R22, R13, RZ, 0x3c, !PT ;  /* 0x0000000d164b7212 */ /* 0x000fe400078e3cff */
[----:B------:R-:W-:Y:S02]  /*9620*/  LOP3.LUT R14, R21, R14, RZ, 0x3c, !PT ;  /* 0x0000000e150e7212 */ /* 0x000fe400078e3cff */
[----:B------:R-:W-:Y:S02]  /*9630*/  LOP3.LUT R74, R35, R24, RZ, 0x3c, !PT ;  /* 0x00000018234a7212 */ /* 0x000fe400078e3cff */
[----:B------:R-:W-:-:S02]  /*9640*/  SHF.L.W.U32.HI R12, R59, 0xa, R68 ;  /* 0x0000000a3b0c7819 */ /* 0x000fc40000010e44 */
[C---:B------:R-:W-:Y:S02]  /*9650*/  LOP3.LUT R55, R69.reuse, R55, RZ, 0x3c, !PT ;  /* 0x0000003745377212 */ /* 0x040fe400078e3cff */
[----:B------:R-:W-:Y:S02]  /*9660*/  LOP3.LUT R58, R69, R34, RZ, 0x3c, !PT ;  /* 0x00000022453a7212 */ /* 0x000fe400078e3cff */
[C---:B------:R-:W-:Y:S02]  /*9670*/  LOP3.LUT R56, R37.reuse, R56, RZ, 0x3c, !PT ;  /* 0x0000003825387212 */ /* 0x040fe400078e3cff */
[C---:B------:R-:W-:Y:S02]  /*9680*/  LOP3.LUT R29, R37.reuse, R28, RZ, 0x3c, !PT ;  /* 0x0000001c251d7212 */ /* 0x040fe400078e3cff */
[----:B------:R-:W-:Y:S02]  /*9690*/  SHF.L.W.U32.HI R68, R68, 0xa, R59 ;  /* 0x0000000a44447819 */ /* 0x000fe40000010e3b */
        /* <DEDUP_REMOVED lines=90> */
[----:B------:R-:W-:-:S02]  /*9c40*/  LOP3.LUT R43, R30, UR7, R33, 0x9c, !PT ;  /* 0x000000071e2b7c12 */ /* 0x000fc4000f8e9c21 */
[----:B------:R-:W-:Y:S02]  /*9c50*/  LOP3.LUT R16, R70, R68, R71, 0xb4, !PT ;  /* 0x0000004446107212 */ /* 0x000fe400078eb447 */
[----:B------:R-:W-:Y:S02]  /*9c60*/  LOP3.LUT R44, R71, R73, R68, 0xb4, !PT ;  /* 0x00000049472c7212 */ /* 0x000fe400078eb444 */
[----:B------:R-:W-:Y:S02]  /*9c70*/  LOP3.LUT R32, R68, R72, R73, 0xb4, !PT ;  /* 0x0000004844207212 */ /* 0x000fe400078eb449 */
[----:B------:R-:W-:Y:S02]  /*9c80*/  LOP3.LUT R17, R38, R22, R17, 0x96, !PT ;  /* 0x0000001626117212 */ /* 0x000fe400078e9611 */
        /* <DEDUP_REMOVED lines=15> */
[--C-:B------:R-:W-:Y:S01]  /*9d80*/  SHF.R.U32.HI R20, RZ, 0x10, R63.reuse ;  /* 0x00000010ff147819 */ /* 0x100fe2000001163f */
[----:B------:R-:W-:Y:S01]  /*9d90*/  IMAD.MOV.U32 R24, RZ, RZ, R38 ;  /* 0x000000ffff187224 */ /* 0x000fe200078e0026 */
[----:B------:R-:W-:Y:S01]  /*9da0*/  SHF.R.U32.HI R15, RZ, 0x18, R63 ;  /* 0x00000018ff0f7819 */ /* 0x000fe2000001163f */
[----:B------:R-:W-:Y:S01]  /*9db0*/  IMAD.MOV.U32 R25, RZ, RZ, R43 ;  /* 0x000000ffff197224 */ /* 0x000fe200078e002b */
[----:B------:R-:W-:Y:S01]  /*9dc0*/  SHF.R.U32.HI R0, RZ, 0x8, R63 ;  /* 0x00000008ff007819 */ /* 0x000fe2000001163f */
[----:B------:R-:W-:Y:S01]  /*9dd0*/  IMAD.MOV.U32 R26, RZ, RZ, R36 ;  /* 0x000000ffff1a7224 */ /* 0x000fe200078e0024 */
[----:B------:R-:W-:Y:S01]  /*9de0*/  PRMT R20, R20, 0x3340, R15 ;  /* 0x0000334014147816 */ /* 0x000fe2000000000f */
[----:B------:R-:W-:Y:S01]  /*9df0*/  IMAD.MOV.U32 R27, RZ, RZ, R3 ;  /* 0x000000ffff1b7224 */ /* 0x000fe200078e0003 */
[----:B------:R-:W-:Y:S01]  /*9e00*/  PRMT R13, R63, 0x3340, R0 ;  /* 0x000033403f0d7816 */ /* 0x000fe20000000000 */
[----:B------:R-:W-:Y:S01]  /*9e10*/  IMAD.U32 R0, R36, 0x10000, RZ ;  /* 0x0001000024007824 */ /* 0x000fe200078e00ff */
[----:B------:R-:W-:Y:S01]  /*9e20*/  SHF.R.U32.HI R2, RZ, 0x10, R63 ;  /* 0x00000010ff027819 */ /* 0x000fe2000001163f */
[----:B------:R-:W-:Y:S01]  /*9e30*/  IMAD.MOV.U32 R16, RZ, RZ, RZ ;  /* 0x000000ffff107224 */ /* 0x000fe200078e00ff */
[----:B------:R-:W-:Y:S01]  /*9e40*/  PRMT R20, R13, 0x5410, R20 ;  /* 0x000054100d147816 */ /* 0x000fe20000000014 */
[----:B------:R-:W-:Y:S01]  /*9e50*/  IMAD.U32 R13, R38, 0x10000, RZ ;  /* 0x00010000260d7824 */ /* 0x000fe200078e00ff */
[----:B------:R-:W-:Y:S01]  /*9e60*/  PRMT R2, R2, 0x6540, R15 ;  /* 0x0000654002027816 */ /* 0x000fe2000000000f */
[----:B------:R0:W-:Y:S01]  /*9e70*/  STL.128 [R1+0x110], R24 ;  /* 0x0001101801007387 */ /* 0x0001e20000100c00 */
[----:B------:R-:W-:-:S02]  /*9e80*/  SHF.R.U64 R29, R66, 0x10, R63 ;  /* 0x00000010421d7819 */ /* 0x000fc4000000123f */
[----:B------:R-:W-:Y:S02]  /*9e90*/  CS2R R14, SRZ ;  /* 0x00000000000e7805 */ /* 0x000fe4000001ff00 */
[----:B------:R-:W-:Y:S01]  /*9ea0*/  SHF.L.W.U32.HI R17, R43, 0x10, R36 ;  /* 0x000000102b117819 */ /* 0x000fe20000010e24 */
[----:B------:R1:W-:Y:S01]  /*9eb0*/  STL [R1+0x10c], R20 ;  /* 0x00010c1401007387 */ /* 0x0003e20000100800 */
[----:B------:R-:W-:Y:S01]  /*9ec0*/  LOP3.LUT R0, R0, 0xff000000, RZ, 0xc0, !PT ;  /* 0xff00000000007812 */ /* 0x000fe200078ec0ff */
[----:B------:R-:W-:Y:S01]  /*9ed0*/  IMAD.MOV.U32 R12, RZ, RZ, RZ ;  /* 0x000000ffff0c7224 */ /* 0x000fe200078e00ff */
[----:B------:R-:W-:Y:S01]  /*9ee0*/  LOP3.LUT R2, R2, 0xff0000, R13, 0xf8, !PT ;  /* 0x00ff000002027812 */ /* 0x000fe200078ef80d */
[----:B------:R-:W-:Y:S01]  /*9ef0*/  IMAD.MOV.U32 R30, RZ, RZ, RZ ;  /* 0x000000ffff1e7224 */ /* 0x000fe200078e00ff */
[----:B------:R-:W-:Y:S02]  /*9f00*/  SHF.R.U32.HI R19, RZ, 0x10, R3 ;  /* 0x00000010ff137819 */ /* 0x000fe40000011603 */
[----:B------:R-:W-:-:S02]  /*9f10*/  CS2R R54, SRZ ;  /* 0x0000000000367805 */ /* 0x000fc4000001ff00 */
[----:B------:R-:W-:Y:S02]  /*9f20*/  LOP3.LUT R17, R0, 0xffffff, R17, 0xf8, !PT ;  /* 0x00ffffff00117812 */ /* 0x000fe400078ef811 */
[----:B------:R-:W-:Y:S02]  /*9f30*/  CS2R R58, SRZ ;  /* 0x00000000003a7805 */ /* 0x000fe4000001ff00 */
[----:B------:R-:W-:Y:S02]  /*9f40*/  SHF.L.W.U32.HI R64, R38, 0x10, R43 ;  /* 0x0000001026407819 */ /* 0x000fe40000010e2b */
[----:B------:R-:W-:Y:S02]  /*9f50*/  CS2R R32, SRZ ;  /* 0x0000000000207805 */ /* 0x000fe4000001ff00 */
[----:B------:R-:W-:Y:S01]  /*9f60*/  LOP3.LUT R0, R2, 0xff000000, R13, 0xf8, !PT ;  /* 0xff00000002007812 */ /* 0x000fe200078ef80d */
[----:B------:R-:W-:Y:S01]  /*9f70*/  IMAD.MOV.U32 R13, RZ, RZ, -0x80000000 ;  /* 0x80000000ff0d7424 */ /* 0x000fe200078e00ff */
[----:B0-----:R-:W-:-:S02]  /*9f80*/  LOP3.LUT R24, R29, 0xffff0000, RZ, 0xc0, !PT ;  /* 0xffff00001d187812 */ /* 0x001fc400078ec0ff */
[----:B------:R-:W-:Y:S02]  /*9f90*/  CS2R R38, SRZ ;  /* 0x0000000000267805 */ /* 0x000fe4000001ff00 */
[----:B------:R-:W-:Y:S02]  /*9fa0*/  SHF.R.U64 R18, R36, 0x10, R3 ;  /* 0x0000001024127819 */ /* 0x000fe40000001203 */
[----:B------:R-:W-:Y:S01]  /*9fb0*/  CS2R R2, SRZ ;  /* 0x0000000000027805 */ /* 0x000fe2000001ff00 */
[----:B------:R-:W-:Y:S01]  /*9fc0*/  IMAD.MOV.U32 R36, RZ, RZ, RZ ;  /* 0x000000ffff247224 */ /* 0x000fe200078e00ff */
[----:B------:R-:W-:Y:S01]  /*9fd0*/  CS2R R34, SRZ ;  /* 0x0000000000227805 */ /* 0x000fe2000001ff00 */
[----:B------:R-:W-:Y:S01]  /*9fe0*/  IMAD.MOV.U32 R43, RZ, RZ, RZ ;  /* 0x000000ffff2b7224 */ /* 0x000fe200078e00ff */
[----:B------:R-:W-:Y:S01]  /*9ff0*/  CS2R R26, SRZ ;  /* 0x00000000001a7805 */ /* 0x000fe2000001ff00 */
[----:B------:R-:W-:Y:S01]  /*a000*/  IMAD.MOV.U32 R28, RZ, RZ, RZ ;  /* 0x000000ffff1c7224 */ /* 0x000fe200078e00ff */
[----:B------:R-:W-:-:S02]  /*a010*/  CS2R R56, SRZ ;  /* 0x0000000000387805 */ /* 0x000fc4000001ff00 */
        /* <DEDUP_REMOVED lines=8> */
[----:B------:R-:W-:Y:S02]  /*a0a0*/  CS2R R62, SRZ ;  /* 0x00000000003e7805 */ /* 0x000fe4000001ff00 */
[----:B-1----:R-:W-:-:S02]  /*a0b0*/  CS2R R20, SRZ ;  /* 0x0000000000147805 */ /* 0x002fc4000001ff00 */
[----:B------:R-:W-:Y:S01]  /*a0c0*/  CS2R R22, SRZ ;  /* 0x0000000000167805 */ /* 0x000fe2000001ff00 */
[----:B------:R-:W-:Y:S01]  /*a0d0*/  IMAD.MOV.U32 R25, RZ, RZ, RZ ;  /* 0x000000ffff197224 */ /* 0x000fe200078e00ff */
[----:B------:R-:W-:Y:S01]  /*a0e0*/  LOP3.LUT R65, R19, 0x1010000, RZ, 0xfc, !PT ;  /* 0x0101000013417812 */ /* 0x000fe200078efcff */
[----:B------:R-:W-:Y:S01]  /*a0f0*/  UMOV UR4, URZ ;  /* 0x000000ff00047c82 */ /* 0x000fe20008000000 */
[----:B------:R-:W-:Y:S01]  /*a100*/  LOP3.LUT R24, R24, 0x94d6, RZ, 0xfc, !PT ;  /* 0x000094d618187812 */ /* 0x000fe200078efcff */
[----:B------:R-:W-:-:S06]  /*a110*/  UMOV UR5, URZ ;  /* 0x000000ff00057c82 */ /* 0x000fcc0008000000 */
.L_x_26:
        /* <DEDUP_REMOVED lines=18> */
[----:B------:R-:W-:Y:S02]  /*a240*/  LOP3.LUT R73, R53, R61, R18, 0x96, !PT ;  /* 0x0000003d35497212 */ /* 0x000fe400078e9612 */
[----:B------:R-:W-:Y:S02]  /*a250*/  LOP3.LUT R48, R49, R66, R65, 0x96, !PT ;  /* 0x0000004231307212 */ /* 0x000fe400078e9641 */
[----:B------:R-:W-:Y:S02]  /*a260*/  LOP3.LUT R60, R23, R44, R24, 0x96, !PT ;  /* 0x0000002c173c7212 */ /* 0x000fe400078e9618 */
[----:B------:R-:W-:-:S02]  /*a270*/  LOP3.LUT R75, R25, R52, R0, 0x96, !PT ;  /* 0x00000034194b7212 */ /* 0x000fc400078e9600 */
[----:B------:R-:W-:Y:S02]  /*a280*/  SHF.L.W.U32.HI R67, R68, 0x1, R37 ;  /* 0x0000000144437819 */ /* 0x000fe40000010e25 */
[----:B------:R-:W-:Y:S02]  /*a290*/  LOP3.LUT R19, R19, R68, RZ, 0x3c, !PT ;  /* 0x0000004413137212 */ /* 0x000fe400078e3cff */
[----:B------:R-:W-:Y:S02]  /*a2a0*/  SHF.L.W.U32.HI R31, R71, 0x1, R42 ;  /* 0x00000001471f7819 */ /* 0x000fe40000010e2a */
[----:B------:R-:W-:Y:S02]  /*a2b0*/  SHF.L.W.U32.HI R68, R37, 0x1, R68 ;  /* 0x0000000125447819 */ /* 0x000fe40000010e44 */
[----:B------:R-:W-:Y:S02]  /*a2c0*/  LOP3.LUT R29, R29, R37, RZ, 0x3c, !PT ;  /* 0x000000251d1d7212 */ /* 0x000fe400078e3cff */
[----:B------:R-:W-:-:S02]  /*a2d0*/  LOP3.LUT R73, R58, R73, R45, 0x96, !PT ;  /* 0x000000493a497212 */ /* 0x000fc400078e962d */
[----:B------:R-:W-:Y:S02]  /*a2e0*/  LOP3.LUT R48, R56, R48, R41, 0x96, !PT ;  /* 0x0000003038307212 */ /* 0x000fe400078e9629 */
[----:B------:R-:W-:Y:S02]  /*a2f0*/  SHF.L.W.U32.HI R37, R42, 0x1, R71 ;  /* 0x000000012a257819 */ /* 0x000fe40000010e47 */
[----:B------:R-:W-:Y:S02]  /*a300*/  LOP3.LUT R60, R27, R60, R20, 0x96, !PT ;  /* 0x0000003c1b3c7212 */ /* 0x000fe400078e9614 */
[----:B------:R-:W-:Y:S02]  /*a310*/  LOP3.LUT R75, R21, R75, R22, 0x96, !PT ;  /* 0x0000004b154b7212 */ /* 0x000fe400078e9616 */
        /* <DEDUP_REMOVED lines=14> */
[----:B------:R-:W-:Y:S02]  /*a400*/  LOP3.LUT R42, R72, R18, RZ, 0x3c, !PT ;  /* 0x00000012482a7212 */ /* 0x000fe400078e3cff */
[C---:B------:R-:W-:Y:S02]  /*a410*/  LOP3.LUT R45, R74.reuse, R65, RZ, 0x3c, !PT ;  /* 0x000000414a2d7212 */ /* 0x040fe400078e3cff */
[----:B------:R-:W-:Y:S02]  /*a420*/  LOP3.LUT R61, R74, R41, RZ, 0x3c, !PT ;  /* 0x000000294a3d7212 */ /* 0x000fe400078e3cff */
[----:B------:R-:W-:Y:S02]  /*a430*/  LOP3.LUT R18, R72, R58, RZ, 0x3c, !PT ;  /* 0x0000003a48127212 */ /* 0x000fe400078e3cff */
[C---:B------:R-:W-:Y:S02]  /*a440*/  LOP3.LUT R65, R74.reuse, R49, RZ, 0x3c, !PT ;  /* 0x000000314a417212 */ /* 0x040fe400078e3cff */
        /* <DEDUP_REMOVED lines=20> */
[C---:B------:R-:W-:Y:S02]  /*a590*/  LOP3.LUT R66, R67.reuse, R26, RZ, 0x3c, !PT ;  /* 0x0000001a43427212 */ /* 0x040fe400078e3cff */
        /* <DEDUP_REMOVED lines=29> */
[----:B------:R-:W-:Y:S02]  /*a770*/  LOP3.LUT R55, R37, R55, RZ, 0x3c, !PT ;  /* 0x0000003725377212 */ /* 0x000fe400078e3cff */
        /* <DEDUP_REMOVED lines=32> */
[----:B------:R-:W-:Y:S02]  /*a980*/  LOP3.LUT R20, R68, R28, R73, 0xb4, !PT ;  /* 0x0000001c44147212 */ /* 0x000fe400078eb449 */
[----:B------:R-:W-:-:S02]  /*a990*/  LOP3.LUT R16, R73, R75, R28, 0xb4, !PT ;  /* 0x0000004b49107212 */ /* 0x000fc400078eb41c */
[----:B------:R-:W-:Y:S02]  /*a9a0*/  LOP3.LUT R45, R28, R70, R75, 0xb4, !PT ;  /* 0x000000461c2d7212 */ /* 0x000fe400078eb44b */
[----:B------:R-:W-:Y:S02]  /*a9b0*/  SHF.L.W.U32.HI R56, R3, 0x7, R26 ;  /* 0x0000000703387819 */ /* 0x000fe40000010e1a */
[----:B------:R-:W-:Y:S02]  /*a9c0*/  SHF.L.W.U32.HI R54, R54, 0x3, R23 ;  /* 0x0000000336367819 */ /* 0x000fe40000010e17 */
[----:B------:R-:W-:Y:S02]  /*a9d0*/  SHF.L.W.U32.HI R18, R55, 0x14, R12 ;  /* 0x0000001437127819 */ /* 0x000fe40000010e0c */
[----:B------:R-:W-:Y:S02]  /*a9e0*/  LOP3.LUT R13, R58, R47, R2, 0xb4, !PT ;  /* 0x0000002f3a0d7212 */ /* 0x000fe400078eb402 */
        /* <DEDUP_REMOVED lines=35> */
[----:B0-----:R-:W-:Y:S02]  /*ac20*/  LOP3.LUT R18, R40, UR6, R39, 0x9c, !PT ;  /* 0x0000000628127c12 */ /* 0x001fe4000f8e9c27 */
[----:B------:R-:W-:-:S02]  /*ac30*/  LOP3.LUT R48, R36, R19, R24, 0x6, !PT ;  /* 0x0000001324307212 */ /* 0x000fc400078e0618 */
[-CC-:B------:R-:W-:Y:S02]  /*ac40*/  LOP3.LUT R65, R39, R19.reuse, R24.reuse, 0x90, !PT ;  /* 0x0000001327417212 */ /* 0x180fe400078e9018 */
[----:B------:R-:W-:Y:S02]  /*ac50*/  LOP3.LUT R24, R18, R19, R24, 0x96, !PT ;  /* 0x0000001312187212 */ /* 0x000fe400078e9618 */
[----:B------:R-:W-:Y:S02]  /*ac60*/  LOP3.LUT R42, R34, UR7, R37, 0x9c, !PT ;  /* 0x00000007222a7c12 */ /* 0x000fe4000f8e9c25 */
[-CC-:B------:R-:W-:Y:S02]  /*ac70*/  LOP3.LUT R60, R32, R29.reuse, R0.reuse, 0x6, !PT ;  /* 0x0000001d203c7212 */ /* 0x180fe400078e0600 */
[----:B------:R-:W-:Y:S02]  /*ac80*/  LOP3.LUT R19, R37, R29, R0, 0x90, !PT ;  /* 0x0000001d25137212 */ /* 0x000fe400078e9000 */
[----:B------:R-:W-:-:S02]  /*ac90*/  LOP3.LUT R64, R39, R17, R40, 0xb4, !PT ;  /* 0x0000001127407212 */ /* 0x000fc400078eb428 */
[----:B------:R-:W-:Y:S02]  /*aca0*/  LOP3.LUT R18, R40, R36, R17, 0xb4, !PT ;  /* 0x0000002428127212 */ /* 0x000fe400078eb411 */
[----:B------:R-:W-:Y:S02]  /*acb0*/  LOP3.LUT R39, R17, R48, RZ, 0x3c, !PT ;  /* 0x0000003011277212 */ /* 0x000fe400078e3cff */
[----:B------:R-:W-:Y:S02]  /*acc0*/  LOP3.LUT R36, R36, R65, RZ, 0x3c, !PT ;  /* 0x0000004124247212 */ /* 0x000fe400078e3cff */
        /* <DEDUP_REMOVED lines=8> */
[----:B------:R-:W-:Y:S01]  /*ad50*/  LOP3.LUT R32, R32, R19, RZ, 0x3c, !PT ;  /* 0x0000001320207212 */ /* 0x000fe200078e3cff */
[----:B------:R-:W-:Y:S06]  /*ad60*/  BRA.U UP0, `(.L_x_26) ;  /* 0xfffffff100ec7547 */ /* 0x000fec000b83ffff */
[----:B------:R-:W0:Y:S02]  /*ad70*/  LDC.64 R2, c[0x0][0x390] ;  /* 0x0000e400ff027b82 */ /* 0x000e240000000a00 */
[----:B0-----:R-:W2:Y:S01]  /*ad80*/  LDG.E R19, desc[UR48][R2.64] ;  /* 0x0000003002137981 */ /* 0x001ea2000c1e1900 */
[----:B------:R-:W-:Y:S01]  /*ad90*/  SHF.R.U32.HI R13, RZ, 0x10, R17 ;  /* 0x00000010ff0d7819 */ /* 0x000fe20000011611 */
[----:B------:R-:W-:Y:S01]  /*ada0*/  IMAD.MOV.U32 R14, RZ, RZ, R39 ;  /* 0x000000ffff0e7224 */ /* 0x000fe200078e0027 */
[--C-:B------:R-:W-:Y:S01]  /*adb0*/  SHF.R.U32.HI R0, RZ, 0x18, R17.reuse ;  /* 0x00000018ff007819 */ /* 0x100fe20000011611 */
[----:B------:R-:W-:Y:S01]  /*adc0*/  IMAD.MOV.U32 R15, RZ, RZ, R34 ;  /* 0x000000ffff0f7224 */ /* 0x000fe200078e0022 */
[----:B------:R-:W-:Y:S02]  /*add0*/  SHF.R.U32.HI R12, RZ, 0x8, R17 ;  /* 0x00000008ff0c7819 */ /* 0x000fe40000011611 */
[----:B------:R-:W-:Y:S01]  /*ade0*/  PRMT R0, R13, 0x3340, R0 ;  /* 0x000033400d007816 */ /* 0x000fe20000000000 */
[----:B------:R-:W-:Y:S01]  /*adf0*/  IMAD.MOV.U32 R13, RZ, RZ, R65 ;  /* 0x000000ffff0d7224 */ /* 0x000fe200078e0041 */
[----:B------:R-:W-:Y:S01]  /*ae00*/  PRMT R17, R17, 0x3340, R12 ;  /* 0x0000334011117816 */ /* 0x000fe2000000000c */
[----:B------:R-:W-:-:S03]  /*ae10*/  IMAD.MOV.U32 R12, RZ, RZ, R18 ;  /* 0x000000ffff0c7224 */ /* 0x000fc600078e0012 */
[----:B------:R-:W-:Y:S02]  /*ae20*/  PRMT R0, R17, 0x5410, R0 ;  /* 0x0000541011007816 */ /* 0x000fe40000000000 */
[----:B------:R0:W-:Y:S04]  /*ae30*/  STL.128 [R1+0x110], R12 ;  /* 0x0001100c01007387 */ /* 0x0001e80000100c00 */
[----:B------:R0:W-:Y:S01]  /*ae40*/  STL [R1+0x10c], R0 ;  /* 0x00010c0001007387 */ /* 0x0001e20000100800 */
[----:B--2---:R-:W-:-:S13]  /*ae50*/  ISETP.NE.AND P0, PT, R19, RZ, PT ;  /* 0x000000ff1300720c */ /* 0x004fda0003f05270 */
[----:B0-----:R-:W-:Y:S05]  /*ae60*/  @!P0 BRA `(.L_x_27) ;  /* 0x0000000000508947 */ /* 0x001fea0003800000 */
[----:B------:R-:W-:Y:S01]  /*ae70*/  BSSY.RECONVERGENT B0, `(.L_x_28) ;  /* 0x0000011000007945 */ /* 0x000fe20003800200 */
[----:B------:R-:W-:Y:S01]  /*ae80*/  IMAD.MOV.U32 R0, RZ, RZ, RZ ;  /* 0x000000ffff007224 */ /* 0x000fe200078e00ff */
[----:B------:R-:W0:Y:S06]  /*ae90*/  LDCU.64 UR4, c[0x0][0x388] ;  /* 0x00007100ff0477ac */ /* 0x000e2c0008000a00 */
.L_x_29:
[C---:B------:R-:W-:Y:S02]  /*aea0*/  LEA.HI R12, R0.reuse, R1, RZ, 0x1f ;  /* 0x00000001000c7211 */ /* 0x040fe400078ff8ff */
[----:B0-----:R-:W-:-:S04]  /*aeb0*/  IADD3 R2, P0, PT, R0, UR4, RZ ;  /* 0x0000000400027c10 */ /* 0x001fc8000ff1e0ff */
[----:B------:R-:W2:Y:S01]  /*aec0*/  LDL.U8 R12, [R12+0x10c] ;  /* 0x00010c000c0c7983 */ /* 0x000ea20000100000 */
[----:B------:R-:W-:-:S05]  /*aed0*/  IMAD.X R3, RZ, RZ, UR5, P0 ;  /* 0x00000005ff037e24 */ /* 0x000fca00080e06ff */
[----:B------:R-:W3:Y:S01]  /*aee0*/  LDG.E.U8 R2, desc[UR48][R2.64] ;  /* 0x0000003002027981 */ /* 0x000ee2000c1e1100 */
[C---:B------:R-:W-:Y:S01]  /*aef0*/  LOP3.LUT R13, R0.reuse, 0x1, RZ, 0xc0, !PT ;  /* 0x00000001000d7812 */ /* 0x040fe200078ec0ff */
[----:B------:R-:W-:-:S03]  /*af00*/  VIADD R0, R0, 0x1 ;  /* 0x0000000100007836 */ /* 0x000fc60000000000 */
[----:B------:R-:W-:Y:S02]  /*af10*/  ISETP.NE.U32.AND P0, PT, R13, 0x1, PT ;  /* 0x000000010d00780c */ /* 0x000fe40003f05070 */
[----:B--2---:R-:W-:-:S11]  /*af20*/  SHF.R.U32.HI R13, RZ, 0x4, R12 ;  /* 0x00000004ff0d7819 */ /* 0x004fd6000001160c */
[----:B------:R-:W-:Y:S02]  /*af30*/  @!P0 LOP3.LUT R13, R12, 0xf, RZ, 0xc0, !PT ;  /* 0x0000000f0c0d8812 */ /* 0x000fe400078ec0ff */
[----:B------:R-:W-:Y:S02]  /*af40*/  ISETP.GE.U32.AND P0, PT, R0, R19, PT ;  /* 0x000000130000720c */ /* 0x000fe40003f06070 */
[----:B------:R-:W-:-:S04]  /*af50*/  LOP3.LUT R13, R13, 0xff, RZ, 0xc0, !PT ;  /* 0x000000ff0d0d7812 */ /* 0x000fc800078ec0ff */
[----:B---3--:R-:W-:-:S13]  /*af60*/  ISETP.EQ.AND P1, PT, R2, R13, PT ;  /* 0x0000000d0200720c */ /* 0x008fda0003f22270 */
[----:B------:R-:W-:Y:S05]  /*af70*/  @!P0 BRA P1, `(.L_x_29) ;  /* 0xfffffffc00c88947 */ /* 0x000fea000083ffff */
[----:B------:R-:W-:Y:S05]  /*af80*/  BSYNC.RECONVERGENT B0 ;  /* 0x0000000000007941 */ /* 0x000fea0003800200 */
.L_x_28:
[----:B------:R-:W-:-:S13]  /*af90*/  ISETP.NE.AND P0, PT, R2, R13, PT ;  /* 0x0000000d0200720c */ /* 0x000fda0003f05270 */
[----:B------:R-:W-:Y:S05]  /*afa0*/  @P0 EXIT ;  /* 0x000000000000094d */ /* 0x000fea0003800000 */
.L_x_27:
[----:B------:R-:W0:Y:S01]  /*afb0*/  LDCU.64 UR4, c[0x0][0x3b8] ;  /* 0x00007700ff0477ac */ /* 0x000e220008000a00 */
[----:B------:R-:W-:Y:S02]  /*afc0*/  IMAD.MOV.U32 R13, RZ, RZ, 0x1 ;  /* 0x00000001ff0d7424 */ /* 0x000fe400078e00ff */
[----:B------:R-:W-:Y:S02]  /*afd0*/  IMAD.MOV.U32 R12, RZ, RZ, RZ ;  /* 0x000000ffff0c7224 */ /* 0x000fe400078e00ff */
[----:B0-----:R-:W-:Y:S02]  /*afe0*/  IMAD.U32 R2, RZ, RZ, UR4 ;  /* 0x00000004ff027e24 */ /* 0x001fe4000f8e00ff */
[----:B------:R-:W-:-:S05]  /*aff0*/  IMAD.U32 R3, RZ, RZ, UR5 ;  /* 0x00000005ff037e24 */ /* 0x000fca000f8e00ff */
[----:B------:R-:W2:Y:S02]  /*b000*/  ATOMG.E.CAS.STRONG.GPU PT, R2, [R2], R12, R13 ;  /* 0x0000000c020273a9 */ /* 0x000ea400001ee10d */
[----:B--2---:R-:W-:-:S13]  /*b010*/  ISETP.NE.AND P0, PT, R2, RZ, PT ;  /* 0x000000ff0200720c */ /* 0x004fda0003f05270 */
[----:B------:R-:W-:Y:S05]  /*b020*/  @P0 EXIT ;  /* 0x000000000000094d */ /* 0x000fea0003800000 */
[----:B------:R-:W0:Y:S01]  /*b030*/  LDC.64 R2, c[0x0][0x3b0] ;  /* 0x0000ec00ff027b82 */ /* 0x000e220000000a00 */
[--C-:B------:R-:W-:Y:S02]  /*b040*/  SHF.R.U32.HI R21, RZ, 0x8, R8.reuse ;  /* 0x00000008ff157819 */ /* 0x100fe40000011608 */
[----:B------:R-:W-:Y:S02]  /*b050*/  SHF.R.U32.HI R23, RZ, 0x18, R8 ;  /* 0x00000018ff177819 */ /* 0x000fe40000011608 */
[--C-:B------:R-:W-:Y:S02]  /*b060*/  SHF.R.U32.HI R25, RZ, 0x8, R9.reuse ;  /* 0x00000008ff197819 */ /* 0x100fe40000011609 */
[--C-:B------:R-:W-:Y:S02]  /*b070*/  SHF.R.U32.HI R15, RZ, 0x10, R9.reuse ;  /* 0x00000010ff0f7819 */ /* 0x100fe40000011609 */
[----:B------:R-:W-:Y:S02]  /*b080*/  SHF.R.U32.HI R27, RZ, 0x18, R9 ;  /* 0x00000018ff1b7819 */ /* 0x000fe40000011609 */
[----:B------:R-:W-:-:S02]  /*b090*/  SHF.R.U32.HI R17, RZ, 0x10, R10 ;  /* 0x00000010ff117819 */ /* 0x000fc4000001160a */
[----:B------:R-:W-:Y:S02]  /*b0a0*/  SHF.R.U32.HI R13, RZ, 0x10, R8 ;  /* 0x00000010ff0d7819 */ /* 0x000fe40000011608 */
[--C-:B------:R-:W-:Y:S02]  /*b0b0*/  SHF.R.U32.HI R19, RZ, 0x10, R11.reuse ;  /* 0x00000010ff137819 */ /* 0x100fe4000001160b */
[--C-:B------:R-:W-:Y:S02]  /*b0c0*/  SHF.R.U32.HI R33, RZ, 0x8, R11.reuse ;  /* 0x00000008ff217819 */ /* 0x100fe4000001160b */
[----:B------:R-:W-:Y:S02]  /*b0d0*/  SHF.R.U32.HI R35, RZ, 0x18, R11 ;  /* 0x00000018ff237819 */ /* 0x000fe4000001160b */
[--C-:B------:R-:W-:Y:S02]  /*b0e0*/  SHF.R.U32.HI R29, RZ, 0x8, R10.reuse ;  /* 0x00000008ff1d7819 */ /* 0x100fe4000001160a */
[----:B------:R-:W-:Y:S01]  /*b0f0*/  SHF.R.U32.HI R31, RZ, 0x18, R10 ;  /* 0x00000018ff1f7819 */ /* 0x000fe2000001160a */
[----:B0-----:R0:W-:Y:S04]  /*b100*/  STG.E.U8 desc[UR48][R2.64+0x4], R9 ;  /* 0x0000040902007986 */ /* 0x0011e8000c101130 */
[----:B------:R1:W-:Y:S04]  /*b110*/  STG.E.U8 desc[UR48][R2.64+0x1], R21 ;  /* 0x0000011502007986 */ /* 0x0003e8000c101130 */
[----:B------:R2:W-:Y:S01]  /*b120*/  STG.E.U8 desc[UR48][R2.64+0x3], R23 ;  /* 0x0000031702007986 */ /* 0x0005e2000c101130 */
[----:B0-----:R-:W-:-:S03]  /*b130*/  SHF.R.U32.HI R9, RZ, 0x10, R4 ;  /* 0x00000010ff097819 */ /* 0x001fc60000011604 */
[----:B------:R0:W-:Y:S01]  /*b140*/  STG.E.U8 desc[UR48][R2.64+0xc], R11 ;  /* 0x00000c0b02007986 */ /* 0x0001e2000c101130 */
[----:B-1----:R-:W-:-:S03]  /*b150*/  SHF.R.U32.HI R21, RZ, 0x8, R4 ;  /* 0x00000008ff157819 */ /* 0x002fc60000011604 */
[----:B------:R1:W-:Y:S01]  /*b160*/  STG.E.U8 desc[UR48][R2.64+0x6], R15 ;  /* 0x0000060f02007986 */ /* 0x0003e2000c101130 */
[----:B--2---:R-:W-:-:S03]  /*b170*/  SHF.R.U32.HI R23, RZ, 0x18, R4 ;  /* 0x00000018ff177819 */ /* 0x004fc60000011604 */
[----:B------:R2:W-:Y:S04]  /*b180*/  STG.E.U8 desc[UR48][R2.64+0xa], R17 ;  /* 0x00000a1102007986 */ /* 0x0005e8000c101130 */
[----:B------:R3:W-:Y:S01]  /*b190*/  STG.E.U8 desc[UR48][R2.64+0x2], R13 ;  /* 0x0000020d02007986 */ /* 0x0007e2000c101130 */
[----:B0-----:R-:W-:-:S03]  /*b1a0*/  SHF.R.U32.HI R11, RZ, 0x10, R5 ;  /* 0x00000010ff0b7819 */ /* 0x001fc60000011605 */
[----:B------:R0:W-:Y:S01]  /*b1b0*/  STG.E.U8 desc[UR48][R2.64+0xe], R19 ;  /* 0x00000e1302007986 */ /* 0x0001e2000c101130 */
[----:B-1----:R-:W-:-:S03]  /*b1c0*/  SHF.R.U32.HI R15, RZ, 0x8, R5 ;  /* 0x00000008ff0f7819 */ /* 0x002fc60000011605 */
[----:B------:R1:W-:Y:S01]  /*b1d0*/  STG.E.U8 desc[UR48][R2.64+0x11], R21 ;  /* 0x0000111502007986 */ /* 0x0003e2000c101130 */
[----:B--2---:R-:W-:-:S03]  /*b1e0*/  SHF.R.U32.HI R17, RZ, 0x18, R5 ;  /* 0x00000018ff117819 */ /* 0x004fc60000011605 */
[----:B------:R2:W-:Y:S01]  /*b1f0*/  STG.E.U8 desc[UR48][R2.64+0x12], R9 ;  /* 0x0000120902007986 */ /* 0x0005e2000c101130 */
[----:B---3--:R-:W-:-:S03]  /*b200*/  SHF.R.U32.HI R13, RZ, 0x10, R6 ;  /* 0x00000010ff0d7819 */ /* 0x008fc60000011606 */
[----:B------:R3:W-:Y:S01]  /*b210*/  STG.E.U8 desc[UR48][R2.64+0x13], R23 ;  /* 0x0000131702007986 */ /* 0x0007e2000c101130 */
[----:B0-----:R-:W-:-:S03]  /*b220*/  SHF.R.U32.HI R19, RZ, 0x8, R6 ;  /* 0x00000008ff137819 */ /* 0x001fc60000011606 */
[----:B------:R0:W-:Y:S01]  /*b230*/  STG.E.U8 desc[UR48][R2.64+0x14], R5 ;  /* 0x0000140502007986 */ /* 0x0001e2000c101130 */
[--C-:B-1----:R-:W-:Y:S02]  /*b240*/  SHF.R.U32.HI R21, RZ, 0x8, R7.reuse ;  /* 0x00000008ff157819 */ /* 0x102fe40000011607 */
[----:B--2---:R-:W-:Y:S01]  /*b250*/  SHF.R.U32.HI R9, RZ, 0x18, R6 ;  /* 0x00000018ff097819 */ /* 0x004fe20000011606 */
[----:B------:R-:W-:Y:S01]  /*b260*/  STG.E.U8 desc[UR48][R2.64], R8 ;  /* 0x0000000802007986 */ /* 0x000fe2000c101130 */
[----:B---3--:R-:W-:-:S03]  /*b270*/  SHF.R.U32.HI R23, RZ, 0x18, R7 ;  /* 0x00000018ff177819 */ /* 0x008fc60000011607 */
[----:B------:R-:W-:Y:S01]  /*b280*/  STG.E.U8 desc[UR48][R2.64+0x8], R10 ;  /* 0x0000080a02007986 */ /* 0x000fe2000c101130 */
[----:B0-----:R-:W-:-:S03]  /*b290*/  SHF.R.U32.HI R5, RZ, 0x10, R7 ;  /* 0x00000010ff057819 */ /* 0x001fc60000011607 */
[----:B------:R-:W-:Y:S04]  /*b2a0*/  STG.E.U8 desc[UR48][R2.64+0x5], R25 ;  /* 0x0000051902007986 */ /* 0x000fe8000c101130 */
        /* <DEDUP_REMOVED lines=16> */
[----:B------:R-:W-:Y:S01]  /*b3b0*/  STG.E.U8 desc[UR48][R2.64+0x1f], R23 ;  /* 0x00001f1702007986 */ /* 0x000fe2000c101130 */
[----:B------:R-:W-:Y:S05]  /*b3c0*/  EXIT ;  /* 0x000000000000794d */ /* 0x000fea0003800000 */
.L_x_30:
[----:B------:R-:W-:-:S00]  /*b3d0*/  BRA `(.L_x_30) ;  /* 0xfffffffc00fc7947 */ /* 0x000fc0000383ffff */
[----:B------:R-:W-:-:S00]  /*b3e0*/  NOP ;  /* 0x0000000000007918 */ /* 0x000fc00000000000 */
        /* <DEDUP_REMOVED lines=9> */
.L_x_31:


//--------------------- .nv.shared.reserved.0     --------------------------
	.section	.nv.shared.reserved.0,"aw",@nobits
	.weak		__nv_reservedSMEM_offset_0_alias
	.size		__nv_reservedSMEM_offset_0_alias, 0, 64
	.other		__nv_reservedSMEM_offset_0_alias,@"STO_CUDA_RESERVED_SHARED STV_DEFAULT"
__nv_reservedSMEM_offset_0_alias:
	.zero		0
	.zero		64


//--------------------- .nv.constant0.vanity_search --------------------------
	.section	.nv.constant0.vanity_search,"a",@progbits
	.sectionflags	@""
	.align	4
.nv.constant0.vanity_search:
	.zero		960


//--------------------- SYMBOLS --------------------------

	.type		.nv.reservedSmem.offset0,@object
	.size		.nv.reservedSmem.offset0,0x4
